//
// Generated by NVIDIA NVVM Compiler
//
// Compiler Build ID: CL-36424714
// Cuda compilation tools, release 13.0, V13.0.88
// Based on NVVM 20.0.0
//

.version 9.0
.target sm_100
.address_size 64

	// .globl	_ZN15flash_attention16init_float_arrayEPfif
.extern .shared .align 16 .b8 _ZN15flash_attention10shared_memE[];

.visible .entry _ZN15flash_attention16init_float_arrayEPfif(
	.param .u64 .ptr .align 1 _ZN15flash_attention16init_float_arrayEPfif_param_0,
	.param .u32 _ZN15flash_attention16init_float_arrayEPfif_param_1,
	.param .f32 _ZN15flash_attention16init_float_arrayEPfif_param_2
)
{
	.reg .pred 	%p<2>;
	.reg .b32 	%r<6>;
	.reg .b32 	%f<2>;
	.reg .b64 	%rd<5>;

	ld.param.u64 	%rd1, [_ZN15flash_attention16init_float_arrayEPfif_param_0];
	ld.param.u32 	%r2, [_ZN15flash_attention16init_float_arrayEPfif_param_1];
	ld.param.f32 	%f1, [_ZN15flash_attention16init_float_arrayEPfif_param_2];
	mov.u32 	%r3, %ctaid.x;
	mov.u32 	%r4, %ntid.x;
	mov.u32 	%r5, %tid.x;
	mad.lo.s32 	%r1, %r3, %r4, %r5;
	setp.ge.s32 	%p1, %r1, %r2;
	@%p1 bra 	$L__BB0_2;
	cvta.to.global.u64 	%rd2, %rd1;
	mul.wide.s32 	%rd3, %r1, 4;
	add.s64 	%rd4, %rd2, %rd3;
	st.global.f32 	[%rd4], %f1;
$L__BB0_2:
	ret;

}
	// .globl	_ZN15flash_attention22flash_attention_kernelILi32ELi32ELi1EEEvPfS1_S1_S1_S1_S1_ii
.visible .entry _ZN15flash_attention22flash_attention_kernelILi32ELi32ELi1EEEvPfS1_S1_S1_S1_S1_ii(
	.param .u64 .ptr .align 1 _ZN15flash_attention22flash_attention_kernelILi32ELi32ELi1EEEvPfS1_S1_S1_S1_S1_ii_param_0,
	.param .u64 .ptr .align 1 _ZN15flash_attention22flash_attention_kernelILi32ELi32ELi1EEEvPfS1_S1_S1_S1_S1_ii_param_1,
	.param .u64 .ptr .align 1 _ZN15flash_attention22flash_attention_kernelILi32ELi32ELi1EEEvPfS1_S1_S1_S1_S1_ii_param_2,
	.param .u64 .ptr .align 1 _ZN15flash_attention22flash_attention_kernelILi32ELi32ELi1EEEvPfS1_S1_S1_S1_S1_ii_param_3,
	.param .u64 .ptr .align 1 _ZN15flash_attention22flash_attention_kernelILi32ELi32ELi1EEEvPfS1_S1_S1_S1_S1_ii_param_4,
	.param .u64 .ptr .align 1 _ZN15flash_attention22flash_attention_kernelILi32ELi32ELi1EEEvPfS1_S1_S1_S1_S1_ii_param_5,
	.param .u32 _ZN15flash_attention22flash_attention_kernelILi32ELi32ELi1EEEvPfS1_S1_S1_S1_S1_ii_param_6,
	.param .u32 _ZN15flash_attention22flash_attention_kernelILi32ELi32ELi1EEEvPfS1_S1_S1_S1_S1_ii_param_7
)
{
	.reg .pred 	%p<69>;
	.reg .b32 	%r<281>;
	.reg .b32 	%f<417>;
	.reg .b64 	%rd<60>;

	ld.param.u64 	%rd18, [_ZN15flash_attention22flash_attention_kernelILi32ELi32ELi1EEEvPfS1_S1_S1_S1_S1_ii_param_0];
	ld.param.u64 	%rd19, [_ZN15flash_attention22flash_attention_kernelILi32ELi32ELi1EEEvPfS1_S1_S1_S1_S1_ii_param_1];
	ld.param.u64 	%rd20, [_ZN15flash_attention22flash_attention_kernelILi32ELi32ELi1EEEvPfS1_S1_S1_S1_S1_ii_param_2];
	ld.param.u64 	%rd21, [_ZN15flash_attention22flash_attention_kernelILi32ELi32ELi1EEEvPfS1_S1_S1_S1_S1_ii_param_3];
	ld.param.u64 	%rd16, [_ZN15flash_attention22flash_attention_kernelILi32ELi32ELi1EEEvPfS1_S1_S1_S1_S1_ii_param_4];
	ld.param.u64 	%rd17, [_ZN15flash_attention22flash_attention_kernelILi32ELi32ELi1EEEvPfS1_S1_S1_S1_S1_ii_param_5];
	ld.param.u32 	%r111, [_ZN15flash_attention22flash_attention_kernelILi32ELi32ELi1EEEvPfS1_S1_S1_S1_S1_ii_param_6];
	ld.param.u32 	%r112, [_ZN15flash_attention22flash_attention_kernelILi32ELi32ELi1EEEvPfS1_S1_S1_S1_S1_ii_param_7];
	cvta.to.global.u64 	%rd1, %rd21;
	cvta.to.global.u64 	%rd2, %rd20;
	cvta.to.global.u64 	%rd3, %rd19;
	cvta.to.global.u64 	%rd4, %rd18;
	mov.u32 	%r1, %tid.y;
	mov.u32 	%r2, %tid.x;
	cvt.rn.f32.s32 	%f62, %r111;
	mul.f32 	%f63, %f62, 0f3D000000;
	cvt.rpi.f32.f32 	%f64, %f63;
	cvt.rzi.s32.f32 	%r3, %f64;
	shl.b32 	%r4, %r112, 7;
	mov.u32 	%r113, %ctaid.y;
	shl.b32 	%r5, %r113, 5;
	mul.lo.s32 	%r114, %r112, %r5;
	cvt.u64.u32 	%rd5, %r114;
	setp.lt.s32 	%p1, %r3, 1;
	@%p1 bra 	$L__BB1_97;
	mov.u32 	%r116, _ZN15flash_attention10shared_memE;
	add.s32 	%r6, %r116, %r4;
	add.s32 	%r7, %r6, %r4;
	add.s32 	%r8, %r7, %r4;
	add.s32 	%r117, %r8, %r4;
	shl.b64 	%rd22, %rd5, 2;
	add.s64 	%rd6, %rd4, %rd22;
	cvta.to.global.u64 	%rd23, %rd17;
	cvta.to.global.u64 	%rd24, %rd16;
	mul.lo.s32 	%r9, %r112, %r2;
	mul.lo.s32 	%r10, %r112, %r1;
	add.s32 	%r118, %r5, %r1;
	mul.wide.u32 	%rd25, %r118, 4;
	add.s64 	%rd7, %rd24, %rd25;
	shl.b32 	%r119, %r1, 2;
	add.s32 	%r11, %r117, %r119;
	add.s64 	%rd8, %rd23, %rd25;
	shl.b32 	%r120, %r1, 5;
	add.s32 	%r121, %r120, %r2;
	shl.b32 	%r122, %r121, 2;
	add.s32 	%r12, %r117, %r122;
	mad.lo.s32 	%r13, %r1, 124, %r11;
	add.s32 	%r14, %r112, -1;
	sub.s32 	%r15, %r14, %r1;
	sub.s32 	%r16, %r14, %r2;
	shr.u32 	%r123, %r16, 5;
	add.s32 	%r124, %r123, 1;
	and.b32  	%r17, %r112, 7;
	and.b32  	%r18, %r112, 3;
	and.b32  	%r19, %r15, 96;
	add.s32 	%r20, %r1, %r9;
	shl.b32 	%r125, %r20, 2;
	add.s32 	%r21, %r7, %r125;
	add.s32 	%r22, %r21, %r4;
	and.b32  	%r23, %r124, 3;
	add.s32 	%r126, %r2, %r10;
	cvt.s64.s32 	%rd26, %r126;
	mul.wide.s32 	%rd27, %r126, 4;
	add.s64 	%rd9, %rd6, %rd27;
	shl.b32 	%r127, %r126, 2;
	add.s32 	%r24, %r116, %r127;
	add.s64 	%rd28, %rd26, %rd5;
	shl.b64 	%rd29, %rd28, 2;
	add.s64 	%rd10, %rd3, %rd29;
	add.s32 	%r25, %r24, %r4;
	add.s32 	%r26, %r2, 32;
	cvt.s64.s32 	%rd30, %r10;
	cvt.u64.u32 	%rd31, %r2;
	add.s64 	%rd32, %rd31, %rd30;
	shl.b64 	%rd33, %rd32, 2;
	add.s64 	%rd11, %rd6, %rd33;
	add.s64 	%rd34, %rd32, %rd5;
	shl.b64 	%rd35, %rd34, 2;
	add.s64 	%rd12, %rd3, %rd35;
	add.s32 	%r27, %r2, 64;
	add.s32 	%r28, %r2, 96;
	and.b32  	%r29, %r112, 2147483640;
	and.b32  	%r30, %r112, 1;
	add.s64 	%rd13, %rd1, 256;
	mad.lo.s32 	%r128, %r112, 384, %r116;
	add.s32 	%r31, %r128, 256;
	shl.b32 	%r129, %r112, 8;
	add.s32 	%r130, %r129, %r116;
	add.s32 	%r32, %r130, 256;
	cvt.rn.f32.s32 	%f65, %r112;
	sqrt.rn.f32 	%f66, %f65;
	rcp.rn.f32 	%f1, %f66;
	mov.b32 	%r252, 0;
	mov.u32 	%r251, %r111;
$L__BB1_2:
	setp.ge.s32 	%p2, %r1, %r112;
	min.s32 	%r131, %r251, 32;
	max.s32 	%r35, %r131, 1;
	and.b32  	%r36, %r35, 7;
	max.s32 	%r132, %r131, 2;
	add.s32 	%r37, %r132, 7;
	and.b32  	%r133, %r37, 7;
	add.s32 	%r38, %r133, -1;
	add.s32 	%r39, %r132, 15;
	and.b32  	%r134, %r39, 15;
	add.s32 	%r40, %r134, -1;
	add.s32 	%r41, %r132, -1;
	shl.b32 	%r42, %r252, 5;
	sub.s32 	%r43, %r111, %r42;
	@%p2 bra 	$L__BB1_10;
	setp.eq.s32 	%p3, %r19, 96;
	mul.lo.s32 	%r44, %r42, %r112;
	mov.u32 	%r253, %r1;
	@%p3 bra 	$L__BB1_7;
	add.s32 	%r253, %r1, 32;
	setp.eq.s32 	%p4, %r19, 0;
	add.s32 	%r135, %r20, %r44;
	mul.wide.s32 	%rd36, %r135, 4;
	add.s64 	%rd14, %rd2, %rd36;
	ld.global.f32 	%f67, [%rd14];
	st.shared.f32 	[%r21], %f67;
	add.s64 	%rd15, %rd1, %rd36;
	ld.global.f32 	%f68, [%rd15];
	st.shared.f32 	[%r22], %f68;
	@%p4 bra 	$L__BB1_7;
	add.s32 	%r253, %r1, 64;
	setp.eq.s32 	%p5, %r19, 32;
	ld.global.f32 	%f69, [%rd14+128];
	st.shared.f32 	[%r21+128], %f69;
	ld.global.f32 	%f70, [%rd15+128];
	st.shared.f32 	[%r22+128], %f70;
	@%p5 bra 	$L__BB1_7;
	add.s32 	%r253, %r1, 96;
	ld.global.f32 	%f71, [%rd14+256];
	st.shared.f32 	[%r21+256], %f71;
	ld.global.f32 	%f72, [%rd15+256];
	st.shared.f32 	[%r22+256], %f72;
$L__BB1_7:
	setp.lt.u32 	%p6, %r15, 96;
	@%p6 bra 	$L__BB1_10;
	add.s32 	%r136, %r9, %r253;
	add.s32 	%r257, %r136, %r44;
	shl.b32 	%r137, %r136, 2;
	add.s32 	%r256, %r31, %r137;
	add.s32 	%r255, %r32, %r137;
$L__BB1_9:
	mul.wide.s32 	%rd37, %r257, 4;
	add.s64 	%rd38, %rd2, %rd37;
	add.s64 	%rd39, %rd13, %rd37;
	ld.global.f32 	%f73, [%rd38];
	st.shared.f32 	[%r255+-256], %f73;
	ld.global.f32 	%f74, [%rd39+-256];
	st.shared.f32 	[%r256+-256], %f74;
	ld.global.f32 	%f75, [%rd38+128];
	st.shared.f32 	[%r255+-128], %f75;
	ld.global.f32 	%f76, [%rd39+-128];
	st.shared.f32 	[%r256+-128], %f76;
	ld.global.f32 	%f77, [%rd38+256];
	st.shared.f32 	[%r255], %f77;
	ld.global.f32 	%f78, [%rd39];
	st.shared.f32 	[%r256], %f78;
	ld.global.f32 	%f79, [%rd38+384];
	st.shared.f32 	[%r255+128], %f79;
	ld.global.f32 	%f80, [%rd39+128];
	st.shared.f32 	[%r256+128], %f80;
	add.s32 	%r253, %r253, 128;
	add.s32 	%r257, %r257, 128;
	add.s32 	%r256, %r256, 512;
	add.s32 	%r255, %r255, 512;
	setp.lt.s32 	%p7, %r253, %r112;
	@%p7 bra 	$L__BB1_9;
$L__BB1_10:
	setp.ge.s32 	%p8, %r2, %r112;
	@%p8 bra 	$L__BB1_17;
	setp.eq.s32 	%p9, %r23, 0;
	mov.u32 	%r254, %r2;
	@%p9 bra 	$L__BB1_15;
	setp.eq.s32 	%p10, %r23, 1;
	ld.global.f32 	%f81, [%rd9];
	st.shared.f32 	[%r24], %f81;
	ld.global.f32 	%f82, [%rd10];
	st.shared.f32 	[%r25], %f82;
	mov.u32 	%r254, %r26;
	@%p10 bra 	$L__BB1_15;
	setp.eq.s32 	%p11, %r23, 2;
	ld.global.f32 	%f83, [%rd11+128];
	st.shared.f32 	[%r24+128], %f83;
	ld.global.f32 	%f84, [%rd12+128];
	st.shared.f32 	[%r25+128], %f84;
	mov.u32 	%r254, %r27;
	@%p11 bra 	$L__BB1_15;
	ld.global.f32 	%f85, [%rd11+256];
	st.shared.f32 	[%r24+256], %f85;
	ld.global.f32 	%f86, [%rd12+256];
	st.shared.f32 	[%r25+256], %f86;
	mov.u32 	%r254, %r28;
$L__BB1_15:
	setp.lt.u32 	%p12, %r16, 96;
	@%p12 bra 	$L__BB1_17;
$L__BB1_16:
	add.s32 	%r138, %r254, %r10;
	cvt.s64.s32 	%rd40, %r138;
	mul.wide.s32 	%rd41, %r138, 4;
	add.s64 	%rd42, %rd6, %rd41;
	ld.global.f32 	%f87, [%rd42];
	shl.b32 	%r139, %r138, 2;
	mov.u32 	%r140, _ZN15flash_attention10shared_memE;
	add.s32 	%r141, %r140, %r139;
	st.shared.f32 	[%r141], %f87;
	add.s64 	%rd43, %rd40, %rd5;
	shl.b64 	%rd44, %rd43, 2;
	add.s64 	%rd45, %rd3, %rd44;
	ld.global.f32 	%f88, [%rd45];
	add.s32 	%r142, %r141, %r4;
	st.shared.f32 	[%r142], %f88;
	add.s32 	%r143, %r138, 32;
	cvt.s64.s32 	%rd46, %r143;
	ld.global.f32 	%f89, [%rd42+128];
	st.shared.f32 	[%r141+128], %f89;
	add.s64 	%rd47, %rd46, %rd5;
	shl.b64 	%rd48, %rd47, 2;
	add.s64 	%rd49, %rd3, %rd48;
	ld.global.f32 	%f90, [%rd49];
	st.shared.f32 	[%r142+128], %f90;
	add.s32 	%r144, %r138, 64;
	cvt.s64.s32 	%rd50, %r144;
	ld.global.f32 	%f91, [%rd42+256];
	st.shared.f32 	[%r141+256], %f91;
	add.s64 	%rd51, %rd50, %rd5;
	shl.b64 	%rd52, %rd51, 2;
	add.s64 	%rd53, %rd3, %rd52;
	ld.global.f32 	%f92, [%rd53];
	st.shared.f32 	[%r142+256], %f92;
	add.s32 	%r145, %r138, 96;
	cvt.s64.s32 	%rd54, %r145;
	ld.global.f32 	%f93, [%rd42+384];
	st.shared.f32 	[%r141+384], %f93;
	add.s64 	%rd55, %rd54, %rd5;
	shl.b64 	%rd56, %rd55, 2;
	add.s64 	%rd57, %rd3, %rd56;
	ld.global.f32 	%f94, [%rd57];
	st.shared.f32 	[%r142+384], %f94;
	add.s32 	%r254, %r254, 128;
	setp.lt.s32 	%p13, %r254, %r112;
	@%p13 bra 	$L__BB1_16;
$L__BB1_17:
	setp.ne.s32 	%p14, %r2, 0;
	@%p14 bra 	$L__BB1_19;
	ld.global.f32 	%f95, [%rd7];
	st.shared.f32 	[%r11], %f95;
	ld.global.f32 	%f96, [%rd8];
	st.shared.f32 	[%r11+128], %f96;
$L__BB1_19:
	setp.lt.s32 	%p15, %r112, 1;
	bar.sync 	0;
	mov.f32 	%f392, 0f00000000;
	@%p15 bra 	$L__BB1_31;
	setp.lt.u32 	%p16, %r14, 7;
	mov.f32 	%f392, 0f00000000;
	mov.b32 	%r262, 0;
	@%p16 bra 	$L__BB1_23;
	mov.f32 	%f392, 0f00000000;
	mov.b32 	%r260, 0;
$L__BB1_22:
	.pragma "nounroll";
	add.s32 	%r148, %r260, %r10;
	shl.b32 	%r149, %r148, 2;
	add.s32 	%r150, %r6, %r149;
	ld.shared.f32 	%f101, [%r150];
	add.s32 	%r151, %r260, %r9;
	shl.b32 	%r152, %r151, 2;
	add.s32 	%r153, %r7, %r152;
	ld.shared.f32 	%f102, [%r153];
	fma.rn.f32 	%f103, %f101, %f102, %f392;
	ld.shared.f32 	%f104, [%r150+4];
	ld.shared.f32 	%f105, [%r153+4];
	fma.rn.f32 	%f106, %f104, %f105, %f103;
	ld.shared.f32 	%f107, [%r150+8];
	ld.shared.f32 	%f108, [%r153+8];
	fma.rn.f32 	%f109, %f107, %f108, %f106;
	ld.shared.f32 	%f110, [%r150+12];
	ld.shared.f32 	%f111, [%r153+12];
	fma.rn.f32 	%f112, %f110, %f111, %f109;
	ld.shared.f32 	%f113, [%r150+16];
	ld.shared.f32 	%f114, [%r153+16];
	fma.rn.f32 	%f115, %f113, %f114, %f112;
	ld.shared.f32 	%f116, [%r150+20];
	ld.shared.f32 	%f117, [%r153+20];
	fma.rn.f32 	%f118, %f116, %f117, %f115;
	ld.shared.f32 	%f119, [%r150+24];
	ld.shared.f32 	%f120, [%r153+24];
	fma.rn.f32 	%f121, %f119, %f120, %f118;
	ld.shared.f32 	%f122, [%r150+28];
	ld.shared.f32 	%f123, [%r153+28];
	fma.rn.f32 	%f392, %f122, %f123, %f121;
	add.s32 	%r260, %r260, 8;
	setp.ne.s32 	%p17, %r260, %r29;
	mov.u32 	%r262, %r29;
	@%p17 bra 	$L__BB1_22;
$L__BB1_23:
	setp.eq.s32 	%p18, %r17, 0;
	@%p18 bra 	$L__BB1_31;
	add.s32 	%r154, %r17, -1;
	setp.lt.u32 	%p19, %r154, 3;
	@%p19 bra 	$L__BB1_26;
	add.s32 	%r155, %r262, %r10;
	shl.b32 	%r156, %r155, 2;
	add.s32 	%r157, %r6, %r156;
	ld.shared.f32 	%f125, [%r157];
	add.s32 	%r158, %r262, %r9;
	shl.b32 	%r159, %r158, 2;
	add.s32 	%r160, %r7, %r159;
	ld.shared.f32 	%f126, [%r160];
	fma.rn.f32 	%f127, %f125, %f126, %f392;
	ld.shared.f32 	%f128, [%r157+4];
	ld.shared.f32 	%f129, [%r160+4];
	fma.rn.f32 	%f130, %f128, %f129, %f127;
	ld.shared.f32 	%f131, [%r157+8];
	ld.shared.f32 	%f132, [%r160+8];
	fma.rn.f32 	%f133, %f131, %f132, %f130;
	ld.shared.f32 	%f134, [%r157+12];
	ld.shared.f32 	%f135, [%r160+12];
	fma.rn.f32 	%f392, %f134, %f135, %f133;
	add.s32 	%r262, %r262, 4;
$L__BB1_26:
	setp.eq.s32 	%p20, %r18, 0;
	@%p20 bra 	$L__BB1_31;
	setp.eq.s32 	%p21, %r18, 1;
	@%p21 bra 	$L__BB1_29;
	add.s32 	%r161, %r262, %r10;
	shl.b32 	%r162, %r161, 2;
	add.s32 	%r163, %r6, %r162;
	ld.shared.f32 	%f137, [%r163];
	add.s32 	%r164, %r262, %r9;
	shl.b32 	%r165, %r164, 2;
	add.s32 	%r166, %r7, %r165;
	ld.shared.f32 	%f138, [%r166];
	fma.rn.f32 	%f139, %f137, %f138, %f392;
	ld.shared.f32 	%f140, [%r163+4];
	ld.shared.f32 	%f141, [%r166+4];
	fma.rn.f32 	%f392, %f140, %f141, %f139;
	add.s32 	%r262, %r262, 2;
$L__BB1_29:
	setp.eq.s32 	%p22, %r30, 0;
	@%p22 bra 	$L__BB1_31;
	add.s32 	%r167, %r262, %r10;
	shl.b32 	%r168, %r167, 2;
	add.s32 	%r169, %r6, %r168;
	ld.shared.f32 	%f142, [%r169];
	add.s32 	%r170, %r262, %r9;
	shl.b32 	%r171, %r170, 2;
	add.s32 	%r172, %r7, %r171;
	ld.shared.f32 	%f143, [%r172];
	fma.rn.f32 	%f392, %f142, %f143, %f392;
$L__BB1_31:
	mul.f32 	%f144, %f1, %f392;
	st.shared.f32 	[%r12+512], %f144;
	bar.sync 	0;
	@%p14 bra 	$L__BB1_47;
	ld.shared.f32 	%f400, [%r13+512];
	setp.lt.s32 	%p24, %r43, 2;
	@%p24 bra 	$L__BB1_46;
	setp.lt.s32 	%p25, %r251, 17;
	mov.b32 	%r266, 1;
	@%p25 bra 	$L__BB1_36;
	and.b32  	%r70, %r41, -16;
	mov.b32 	%r264, 1;
$L__BB1_35:
	.pragma "nounroll";
	shl.b32 	%r175, %r264, 2;
	add.s32 	%r176, %r13, %r175;
	ld.shared.f32 	%f146, [%r176+512];
	max.f32 	%f147, %f400, %f146;
	ld.shared.v2.f32 	{%f148, %f149}, [%r176+516];
	max.f32 	%f150, %f147, %f148;
	max.f32 	%f151, %f150, %f149;
	ld.shared.v4.f32 	{%f152, %f153, %f154, %f155}, [%r176+524];
	max.f32 	%f156, %f151, %f152;
	max.f32 	%f157, %f156, %f153;
	max.f32 	%f158, %f157, %f154;
	max.f32 	%f159, %f158, %f155;
	ld.shared.v4.f32 	{%f160, %f161, %f162, %f163}, [%r176+540];
	max.f32 	%f164, %f159, %f160;
	max.f32 	%f165, %f164, %f161;
	max.f32 	%f166, %f165, %f162;
	max.f32 	%f167, %f166, %f163;
	ld.shared.v4.f32 	{%f168, %f169, %f170, %f171}, [%r176+556];
	max.f32 	%f172, %f167, %f168;
	max.f32 	%f173, %f172, %f169;
	max.f32 	%f174, %f173, %f170;
	max.f32 	%f175, %f174, %f171;
	ld.shared.f32 	%f176, [%r176+572];
	max.f32 	%f400, %f175, %f176;
	add.s32 	%r266, %r264, 16;
	add.s32 	%r177, %r264, 15;
	setp.ne.s32 	%p26, %r177, %r70;
	mov.u32 	%r264, %r266;
	@%p26 bra 	$L__BB1_35;
$L__BB1_36:
	and.b32  	%r178, %r41, 15;
	setp.eq.s32 	%p27, %r178, 0;
	@%p27 bra 	$L__BB1_46;
	setp.lt.u32 	%p28, %r40, 7;
	@%p28 bra 	$L__BB1_39;
	shl.b32 	%r179, %r266, 2;
	add.s32 	%r180, %r13, %r179;
	ld.shared.f32 	%f178, [%r180+512];
	max.f32 	%f179, %f400, %f178;
	ld.shared.f32 	%f180, [%r180+516];
	max.f32 	%f181, %f179, %f180;
	ld.shared.f32 	%f182, [%r180+520];
	max.f32 	%f183, %f181, %f182;
	ld.shared.f32 	%f184, [%r180+524];
	max.f32 	%f185, %f183, %f184;
	ld.shared.f32 	%f186, [%r180+528];
	max.f32 	%f187, %f185, %f186;
	ld.shared.f32 	%f188, [%r180+532];
	max.f32 	%f189, %f187, %f188;
	ld.shared.f32 	%f190, [%r180+536];
	max.f32 	%f191, %f189, %f190;
	ld.shared.f32 	%f192, [%r180+540];
	max.f32 	%f400, %f191, %f192;
	add.s32 	%r266, %r266, 8;
$L__BB1_39:
	and.b32  	%r181, %r39, 7;
	setp.eq.s32 	%p29, %r181, 0;
	@%p29 bra 	$L__BB1_46;
	and.b32  	%r76, %r37, 3;
	setp.lt.u32 	%p30, %r38, 3;
	@%p30 bra 	$L__BB1_42;
	shl.b32 	%r182, %r266, 2;
	add.s32 	%r183, %r13, %r182;
	ld.shared.f32 	%f194, [%r183+512];
	max.f32 	%f195, %f400, %f194;
	ld.shared.f32 	%f196, [%r183+516];
	max.f32 	%f197, %f195, %f196;
	ld.shared.f32 	%f198, [%r183+520];
	max.f32 	%f199, %f197, %f198;
	ld.shared.f32 	%f200, [%r183+524];
	max.f32 	%f400, %f199, %f200;
	add.s32 	%r266, %r266, 4;
$L__BB1_42:
	setp.eq.s32 	%p31, %r76, 0;
	@%p31 bra 	$L__BB1_46;
	shl.b32 	%r184, %r266, 2;
	add.s32 	%r79, %r13, %r184;
	ld.shared.f32 	%f201, [%r79+512];
	max.f32 	%f400, %f400, %f201;
	setp.eq.s32 	%p32, %r76, 1;
	@%p32 bra 	$L__BB1_46;
	ld.shared.f32 	%f202, [%r79+516];
	max.f32 	%f400, %f400, %f202;
	setp.eq.s32 	%p33, %r76, 2;
	@%p33 bra 	$L__BB1_46;
	ld.shared.f32 	%f203, [%r79+520];
	max.f32 	%f400, %f400, %f203;
$L__BB1_46:
	st.shared.f32 	[%r11+384], %f400;
$L__BB1_47:
	bar.sync 	0;
	ld.shared.f32 	%f204, [%r12+512];
	ld.shared.f32 	%f205, [%r11+384];
	sub.f32 	%f206, %f204, %f205;
	fma.rn.f32 	%f207, %f206, 0f3BBB989D, 0f3F000000;
	cvt.sat.f32.f32 	%f208, %f207;
	mov.f32 	%f209, 0f4B400001;
	mov.f32 	%f210, 0f437C0000;
	fma.rm.f32 	%f211, %f208, %f210, %f209;
	add.f32 	%f212, %f211, 0fCB40007F;
	neg.f32 	%f213, %f212;
	fma.rn.f32 	%f214, %f206, 0f3FB8AA3B, %f213;
	fma.rn.f32 	%f215, %f206, 0f32A57060, %f214;
	mov.b32 	%r185, %f211;
	shl.b32 	%r186, %r185, 23;
	mov.b32 	%f216, %r186;
	ex2.approx.ftz.f32 	%f217, %f215;
	mul.f32 	%f218, %f217, %f216;
	st.shared.f32 	[%r12+4608], %f218;
	bar.sync 	0;
	@%p14 bra 	$L__BB1_63;
	ld.shared.f32 	%f408, [%r13+4608];
	setp.lt.s32 	%p35, %r43, 2;
	@%p35 bra 	$L__BB1_62;
	setp.lt.s32 	%p36, %r251, 17;
	mov.b32 	%r270, 1;
	@%p36 bra 	$L__BB1_52;
	and.b32  	%r80, %r41, -16;
	mov.b32 	%r268, 1;
$L__BB1_51:
	.pragma "nounroll";
	shl.b32 	%r189, %r268, 2;
	add.s32 	%r190, %r13, %r189;
	ld.shared.f32 	%f220, [%r190+4608];
	add.f32 	%f221, %f408, %f220;
	ld.shared.v2.f32 	{%f222, %f223}, [%r190+4612];
	add.f32 	%f224, %f221, %f222;
	add.f32 	%f225, %f224, %f223;
	ld.shared.v4.f32 	{%f226, %f227, %f228, %f229}, [%r190+4620];
	add.f32 	%f230, %f225, %f226;
	add.f32 	%f231, %f230, %f227;
	add.f32 	%f232, %f231, %f228;
	add.f32 	%f233, %f232, %f229;
	ld.shared.v4.f32 	{%f234, %f235, %f236, %f237}, [%r190+4636];
	add.f32 	%f238, %f233, %f234;
	add.f32 	%f239, %f238, %f235;
	add.f32 	%f240, %f239, %f236;
	add.f32 	%f241, %f240, %f237;
	ld.shared.v4.f32 	{%f242, %f243, %f244, %f245}, [%r190+4652];
	add.f32 	%f246, %f241, %f242;
	add.f32 	%f247, %f246, %f243;
	add.f32 	%f248, %f247, %f244;
	add.f32 	%f249, %f248, %f245;
	ld.shared.f32 	%f250, [%r190+4668];
	add.f32 	%f408, %f249, %f250;
	add.s32 	%r270, %r268, 16;
	add.s32 	%r191, %r268, 15;
	setp.ne.s32 	%p37, %r191, %r80;
	mov.u32 	%r268, %r270;
	@%p37 bra 	$L__BB1_51;
$L__BB1_52:
	and.b32  	%r192, %r41, 15;
	setp.eq.s32 	%p38, %r192, 0;
	@%p38 bra 	$L__BB1_62;
	setp.lt.u32 	%p39, %r40, 7;
	@%p39 bra 	$L__BB1_55;
	shl.b32 	%r193, %r270, 2;
	add.s32 	%r194, %r13, %r193;
	ld.shared.f32 	%f252, [%r194+4608];
	add.f32 	%f253, %f408, %f252;
	ld.shared.f32 	%f254, [%r194+4612];
	add.f32 	%f255, %f253, %f254;
	ld.shared.f32 	%f256, [%r194+4616];
	add.f32 	%f257, %f255, %f256;
	ld.shared.f32 	%f258, [%r194+4620];
	add.f32 	%f259, %f257, %f258;
	ld.shared.f32 	%f260, [%r194+4624];
	add.f32 	%f261, %f259, %f260;
	ld.shared.f32 	%f262, [%r194+4628];
	add.f32 	%f263, %f261, %f262;
	ld.shared.f32 	%f264, [%r194+4632];
	add.f32 	%f265, %f263, %f264;
	ld.shared.f32 	%f266, [%r194+4636];
	add.f32 	%f408, %f265, %f266;
	add.s32 	%r270, %r270, 8;
$L__BB1_55:
	and.b32  	%r195, %r39, 7;
	setp.eq.s32 	%p40, %r195, 0;
	@%p40 bra 	$L__BB1_62;
	and.b32  	%r86, %r37, 3;
	setp.lt.u32 	%p41, %r38, 3;
	@%p41 bra 	$L__BB1_58;
	shl.b32 	%r196, %r270, 2;
	add.s32 	%r197, %r13, %r196;
	ld.shared.f32 	%f268, [%r197+4608];
	add.f32 	%f269, %f408, %f268;
	ld.shared.f32 	%f270, [%r197+4612];
	add.f32 	%f271, %f269, %f270;
	ld.shared.f32 	%f272, [%r197+4616];
	add.f32 	%f273, %f271, %f272;
	ld.shared.f32 	%f274, [%r197+4620];
	add.f32 	%f408, %f273, %f274;
	add.s32 	%r270, %r270, 4;
$L__BB1_58:
	setp.eq.s32 	%p42, %r86, 0;
	@%p42 bra 	$L__BB1_62;
	shl.b32 	%r198, %r270, 2;
	add.s32 	%r89, %r13, %r198;
	ld.shared.f32 	%f275, [%r89+4608];
	add.f32 	%f408, %f408, %f275;
	setp.eq.s32 	%p43, %r86, 1;
	@%p43 bra 	$L__BB1_62;
	ld.shared.f32 	%f276, [%r89+4612];
	add.f32 	%f408, %f408, %f276;
	setp.eq.s32 	%p44, %r86, 2;
	@%p44 bra 	$L__BB1_62;
	ld.shared.f32 	%f277, [%r89+4616];
	add.f32 	%f408, %f408, %f277;
$L__BB1_62:
	st.shared.f32 	[%r11+256], %f408;
$L__BB1_63:
	bar.sync 	0;
	ld.shared.f32 	%f278, [%r11+128];
	ld.shared.f32 	%f279, [%r11+384];
	max.f32 	%f44, %f278, %f279;
	sub.f32 	%f280, %f278, %f44;
	fma.rn.f32 	%f281, %f280, 0f3BBB989D, 0f3F000000;
	cvt.sat.f32.f32 	%f282, %f281;
	mov.f32 	%f283, 0f4B400001;
	mov.f32 	%f284, 0f437C0000;
	fma.rm.f32 	%f285, %f282, %f284, %f283;
	add.f32 	%f286, %f285, 0fCB40007F;
	neg.f32 	%f287, %f286;
	fma.rn.f32 	%f288, %f280, 0f3FB8AA3B, %f287;
	fma.rn.f32 	%f289, %f280, 0f32A57060, %f288;
	mov.b32 	%r199, %f285;
	shl.b32 	%r200, %r199, 23;
	mov.b32 	%f290, %r200;
	ex2.approx.ftz.f32 	%f291, %f289;
	mul.f32 	%f292, %f291, %f290;
	ld.shared.f32 	%f293, [%r11];
	mul.f32 	%f45, %f293, %f292;
	sub.f32 	%f294, %f279, %f44;
	fma.rn.f32 	%f295, %f294, 0f3BBB989D, 0f3F000000;
	cvt.sat.f32.f32 	%f296, %f295;
	fma.rm.f32 	%f297, %f296, %f284, %f283;
	add.f32 	%f298, %f297, 0fCB40007F;
	neg.f32 	%f299, %f298;
	fma.rn.f32 	%f300, %f294, 0f3FB8AA3B, %f299;
	fma.rn.f32 	%f301, %f294, 0f32A57060, %f300;
	mov.b32 	%r201, %f297;
	shl.b32 	%r202, %r201, 23;
	mov.b32 	%f302, %r202;
	ex2.approx.ftz.f32 	%f303, %f301;
	mul.f32 	%f46, %f303, %f302;
	ld.shared.f32 	%f304, [%r11+256];
	fma.rn.f32 	%f47, %f304, %f46, %f45;
	@%p8 bra 	$L__BB1_85;
	setp.lt.s32 	%p46, %r43, 1;
	@%p46 bra 	$L__BB1_78;
	and.b32  	%r90, %r35, 56;
	and.b32  	%r91, %r35, 1;
	add.s32 	%r92, %r36, -1;
	and.b32  	%r93, %r35, 3;
	mov.u32 	%r272, %r2;
$L__BB1_66:
	setp.lt.s32 	%p52, %r251, 8;
	mov.f32 	%f416, 0f00000000;
	mov.b32 	%r275, 0;
	@%p52 bra 	$L__BB1_69;
	mov.f32 	%f416, 0f00000000;
	mov.b32 	%r273, 0;
$L__BB1_68:
	.pragma "nounroll";
	shl.b32 	%r209, %r273, 2;
	add.s32 	%r210, %r13, %r209;
	ld.shared.v4.f32 	{%f329, %f330, %f331, %f332}, [%r210+4608];
	mad.lo.s32 	%r211, %r273, %r112, %r272;
	shl.b32 	%r212, %r211, 2;
	add.s32 	%r213, %r8, %r212;
	ld.shared.f32 	%f333, [%r213];
	fma.rn.f32 	%f334, %f329, %f333, %f416;
	shl.b32 	%r214, %r112, 2;
	add.s32 	%r215, %r213, %r214;
	ld.shared.f32 	%f335, [%r215];
	fma.rn.f32 	%f336, %f330, %f335, %f334;
	add.s32 	%r216, %r215, %r214;
	ld.shared.f32 	%f337, [%r216];
	fma.rn.f32 	%f338, %f331, %f337, %f336;
	add.s32 	%r217, %r216, %r214;
	ld.shared.f32 	%f339, [%r217];
	fma.rn.f32 	%f340, %f332, %f339, %f338;
	ld.shared.v4.f32 	{%f341, %f342, %f343, %f344}, [%r210+4624];
	add.s32 	%r218, %r217, %r214;
	ld.shared.f32 	%f345, [%r218];
	fma.rn.f32 	%f346, %f341, %f345, %f340;
	add.s32 	%r219, %r218, %r214;
	ld.shared.f32 	%f347, [%r219];
	fma.rn.f32 	%f348, %f342, %f347, %f346;
	add.s32 	%r220, %r219, %r214;
	ld.shared.f32 	%f349, [%r220];
	fma.rn.f32 	%f350, %f343, %f349, %f348;
	add.s32 	%r221, %r220, %r214;
	ld.shared.f32 	%f351, [%r221];
	fma.rn.f32 	%f416, %f344, %f351, %f350;
	add.s32 	%r273, %r273, 8;
	setp.ne.s32 	%p53, %r273, %r90;
	mov.u32 	%r275, %r90;
	@%p53 bra 	$L__BB1_68;
$L__BB1_69:
	setp.eq.s32 	%p54, %r36, 0;
	@%p54 bra 	$L__BB1_77;
	setp.lt.u32 	%p55, %r92, 3;
	@%p55 bra 	$L__BB1_72;
	shl.b32 	%r222, %r275, 2;
	add.s32 	%r223, %r13, %r222;
	ld.shared.f32 	%f353, [%r223+4608];
	mad.lo.s32 	%r224, %r275, %r112, %r272;
	shl.b32 	%r225, %r224, 2;
	add.s32 	%r226, %r8, %r225;
	ld.shared.f32 	%f354, [%r226];
	fma.rn.f32 	%f355, %f353, %f354, %f416;
	ld.shared.f32 	%f356, [%r223+4612];
	shl.b32 	%r227, %r112, 2;
	add.s32 	%r228, %r226, %r227;
	ld.shared.f32 	%f357, [%r228];
	fma.rn.f32 	%f358, %f356, %f357, %f355;
	ld.shared.f32 	%f359, [%r223+4616];
	add.s32 	%r229, %r228, %r227;
	ld.shared.f32 	%f360, [%r229];
	fma.rn.f32 	%f361, %f359, %f360, %f358;
	ld.shared.f32 	%f362, [%r223+4620];
	add.s32 	%r230, %r229, %r227;
	ld.shared.f32 	%f363, [%r230];
	fma.rn.f32 	%f416, %f362, %f363, %f361;
	add.s32 	%r275, %r275, 4;
$L__BB1_72:
	setp.eq.s32 	%p56, %r93, 0;
	@%p56 bra 	$L__BB1_77;
	setp.eq.s32 	%p57, %r93, 1;
	@%p57 bra 	$L__BB1_75;
	shl.b32 	%r231, %r275, 2;
	add.s32 	%r232, %r13, %r231;
	ld.shared.f32 	%f365, [%r232+4608];
	mad.lo.s32 	%r233, %r275, %r112, %r272;
	shl.b32 	%r234, %r233, 2;
	add.s32 	%r235, %r8, %r234;
	ld.shared.f32 	%f366, [%r235];
	fma.rn.f32 	%f367, %f365, %f366, %f416;
	ld.shared.f32 	%f368, [%r232+4612];
	shl.b32 	%r236, %r112, 2;
	add.s32 	%r237, %r235, %r236;
	ld.shared.f32 	%f369, [%r237];
	fma.rn.f32 	%f416, %f368, %f369, %f367;
	add.s32 	%r275, %r275, 2;
$L__BB1_75:
	setp.eq.s32 	%p58, %r91, 0;
	@%p58 bra 	$L__BB1_77;
	shl.b32 	%r238, %r275, 2;
	add.s32 	%r239, %r13, %r238;
	ld.shared.f32 	%f370, [%r239+4608];
	mad.lo.s32 	%r240, %r275, %r112, %r272;
	shl.b32 	%r241, %r240, 2;
	add.s32 	%r242, %r8, %r241;
	ld.shared.f32 	%f371, [%r242];
	fma.rn.f32 	%f416, %f370, %f371, %f416;
$L__BB1_77:
	add.s32 	%r243, %r272, %r10;
	shl.b32 	%r244, %r243, 2;
	mov.u32 	%r245, _ZN15flash_attention10shared_memE;
	add.s32 	%r246, %r245, %r244;
	ld.shared.f32 	%f372, [%r246];
	mul.f32 	%f373, %f45, %f372;
	fma.rn.f32 	%f374, %f46, %f416, %f373;
	div.rn.f32 	%f375, %f374, %f47;
	st.shared.f32 	[%r246], %f375;
	add.s32 	%r272, %r272, 32;
	setp.lt.s32 	%p59, %r272, %r112;
	@%p59 bra 	$L__BB1_66;
	bra.uni 	$L__BB1_85;
$L__BB1_78:
	setp.eq.s32 	%p47, %r23, 0;
	mov.u32 	%r277, %r2;
	@%p47 bra 	$L__BB1_82;
	setp.eq.s32 	%p48, %r23, 1;
	ld.shared.f32 	%f305, [%r24];
	mul.f32 	%f60, %f46, 0f00000000;
	fma.rn.f32 	%f306, %f45, %f305, %f60;
	div.rn.f32 	%f307, %f306, %f47;
	st.shared.f32 	[%r24], %f307;
	mov.u32 	%r277, %r26;
	@%p48 bra 	$L__BB1_82;
	setp.eq.s32 	%p49, %r23, 2;
	ld.shared.f32 	%f308, [%r24+128];
	fma.rn.f32 	%f309, %f45, %f308, %f60;
	div.rn.f32 	%f310, %f309, %f47;
	st.shared.f32 	[%r24+128], %f310;
	mov.u32 	%r277, %r27;
	@%p49 bra 	$L__BB1_82;
	ld.shared.f32 	%f311, [%r24+256];
	fma.rn.f32 	%f312, %f45, %f311, %f60;
	div.rn.f32 	%f313, %f312, %f47;
	st.shared.f32 	[%r24+256], %f313;
	mov.u32 	%r277, %r28;
$L__BB1_82:
	setp.lt.u32 	%p50, %r16, 96;
	@%p50 bra 	$L__BB1_85;
	mul.f32 	%f61, %f46, 0f00000000;
$L__BB1_84:
	add.s32 	%r203, %r277, %r10;
	shl.b32 	%r204, %r203, 2;
	mov.u32 	%r205, _ZN15flash_attention10shared_memE;
	add.s32 	%r206, %r205, %r204;
	ld.shared.f32 	%f314, [%r206];
	fma.rn.f32 	%f315, %f45, %f314, %f61;
	div.rn.f32 	%f316, %f315, %f47;
	st.shared.f32 	[%r206], %f316;
	ld.shared.f32 	%f317, [%r206+128];
	fma.rn.f32 	%f318, %f45, %f317, %f61;
	div.rn.f32 	%f319, %f318, %f47;
	st.shared.f32 	[%r206+128], %f319;
	ld.shared.f32 	%f320, [%r206+256];
	fma.rn.f32 	%f321, %f45, %f320, %f61;
	div.rn.f32 	%f322, %f321, %f47;
	st.shared.f32 	[%r206+256], %f322;
	ld.shared.f32 	%f323, [%r206+384];
	fma.rn.f32 	%f324, %f45, %f323, %f61;
	div.rn.f32 	%f325, %f324, %f47;
	st.shared.f32 	[%r206+384], %f325;
	add.s32 	%r277, %r277, 128;
	setp.lt.s32 	%p51, %r277, %r112;
	@%p51 bra 	$L__BB1_84;
$L__BB1_85:
	bar.sync 	0;
	@%p14 bra 	$L__BB1_87;
	st.shared.f32 	[%r11+128], %f44;
	st.shared.f32 	[%r11], %f47;
$L__BB1_87:
	bar.sync 	0;
	@%p8 bra 	$L__BB1_94;
	setp.eq.s32 	%p62, %r23, 0;
	mov.u32 	%r279, %r2;
	@%p62 bra 	$L__BB1_92;
	setp.eq.s32 	%p63, %r23, 1;
	ld.shared.f32 	%f376, [%r24];
	st.global.f32 	[%rd9], %f376;
	mov.u32 	%r279, %r26;
	@%p63 bra 	$L__BB1_92;
	setp.eq.s32 	%p64, %r23, 2;
	ld.shared.f32 	%f377, [%r24+128];
	st.global.f32 	[%rd11+128], %f377;
	mov.u32 	%r279, %r27;
	@%p64 bra 	$L__BB1_92;
	ld.shared.f32 	%f378, [%r24+256];
	st.global.f32 	[%rd11+256], %f378;
	mov.u32 	%r279, %r28;
$L__BB1_92:
	setp.lt.u32 	%p65, %r16, 96;
	@%p65 bra 	$L__BB1_94;
$L__BB1_93:
	add.s32 	%r247, %r279, %r10;
	shl.b32 	%r248, %r247, 2;
	mov.u32 	%r249, _ZN15flash_attention10shared_memE;
	add.s32 	%r250, %r249, %r248;
	ld.shared.f32 	%f379, [%r250];
	mul.wide.s32 	%rd58, %r247, 4;
	add.s64 	%rd59, %rd6, %rd58;
	st.global.f32 	[%rd59], %f379;
	ld.shared.f32 	%f380, [%r250+128];
	st.global.f32 	[%rd59+128], %f380;
	ld.shared.f32 	%f381, [%r250+256];
	st.global.f32 	[%rd59+256], %f381;
	ld.shared.f32 	%f382, [%r250+384];
	st.global.f32 	[%rd59+384], %f382;
	add.s32 	%r279, %r279, 128;
	setp.lt.s32 	%p66, %r279, %r112;
	@%p66 bra 	$L__BB1_93;
$L__BB1_94:
	@%p14 bra 	$L__BB1_96;
	ld.shared.f32 	%f383, [%r11];
	st.global.f32 	[%rd7], %f383;
	ld.shared.f32 	%f384, [%r11+128];
	st.global.f32 	[%rd8], %f384;
$L__BB1_96:
	add.s32 	%r252, %r252, 1;
	add.s32 	%r251, %r251, -32;
	setp.ne.s32 	%p68, %r252, %r3;
	@%p68 bra 	$L__BB1_2;
$L__BB1_97:
	ret;

}


// ===== COMPILED SASS (sm_100) =====

	.target	sm_100

	.elftype	@"ET_EXEC"


//--------------------- .note.nv.tkinfo           --------------------------
	.section	.note.nv.tkinfo,"",@"SHT_NOTE"
	.sectionflags	@"SHF_NOTE_NV_TKINFO"
	.tkinfo
        /*0018*/ 	.word	0x00000002
        /*0030*/ 	.string	""
        /*0030*/ 	.string	"ptxas"
        /*0030*/ 	.string	"Cuda compilation tools, release 13.0, V13.0.88"
        /*0030*/ 	.string	"Build cuda_13.0.r13.0/compiler.36424714_0"
        /*0030*/ 	.string	"-arch sm_100 -m 64 "



//--------------------- .note.nv.cuinfo           --------------------------
	.section	.note.nv.cuinfo,"",@"SHT_NOTE"
	.sectionflags	@"SHF_NOTE_NV_CUINFO"
        /*0018*/ 	.short	0x0002
        /*001a*/ 	.short	0x0064
        /*001c*/ 	.short	0x0082
	.zero		2


//--------------------- .nv.info                  --------------------------
	.section	.nv.info,"",@"SHT_CUDA_INFO"
	.align	4


	//----- nvinfo : EIATTR_REGCOUNT
	.align		4
        /*0000*/ 	.byte	0x04, 0x2f
        /*0002*/ 	.short	(.L_1 - .L_0)
	.align		4
.L_0:
        /*0004*/ 	.word	index@(_ZN15flash_attention16init_float_arrayEPfif)
        /*0008*/ 	.word	0x0000000a


	//----- nvinfo : EIATTR_FRAME_SIZE
	.align		4
.L_1:
        /*000c*/ 	.byte	0x04, 0x11
        /*000e*/ 	.short	(.L_3 - .L_2)
	.align		4
.L_2:
        /*0010*/ 	.word	index@(_ZN15flash_attention16init_float_arrayEPfif)
        /*0014*/ 	.word	0x00000000


	//----- nvinfo : EIATTR_REGCOUNT
	.align		4
.L_3:
        /*0018*/ 	.byte	0x04, 0x2f
        /*001a*/ 	.short	(.L_5 - .L_4)
	.align		4
.L_4:
        /*001c*/ 	.word	index@(_ZN15flash_attention22flash_attention_kernelILi32ELi32ELi1EEEvPfS1_S1_S1_S1_S1_ii)
        /*0020*/ 	.word	0x00000030


	//----- nvinfo : EIATTR_FRAME_SIZE
	.align		4
.L_5:
        /*0024*/ 	.byte	0x04, 0x11
        /*0026*/ 	.short	(.L_7 - .L_6)
	.align		4
.L_6:
        /*0028*/ 	.word	index@($__internal_2_$__cuda_sm3x_div_rn_noftz_f32_slowpath)
        /*002c*/ 	.word	0x00000000


	//----- nvinfo : EIATTR_FRAME_SIZE
	.align		4
.L_7:
        /*0030*/ 	.byte	0x04, 0x11
        /*0032*/ 	.short	(.L_9 - .L_8)
	.align		4
.L_8:
        /*0034*/ 	.word	index@($__internal_1_$__cuda_sm20_sqrt_rn_f32_slowpath)
        /*0038*/ 	.word	0x00000000


	//----- nvinfo : EIATTR_FRAME_SIZE
	.align		4
.L_9:
        /*003c*/ 	.byte	0x04, 0x11
        /*003e*/ 	.short	(.L_11 - .L_10)
	.align		4
.L_10:
        /*0040*/ 	.word	index@($__internal_0_$__cuda_sm20_rcp_rn_f32_slowpath)
        /*0044*/ 	.word	0x00000000


	//----- nvinfo : EIATTR_FRAME_SIZE
	.align		4
.L_11:
        /*0048*/ 	.byte	0x04, 0x11
        /*004a*/ 	.short	(.L_13 - .L_12)
	.align		4
.L_12:
        /*004c*/ 	.word	index@(_ZN15flash_attention22flash_attention_kernelILi32ELi32ELi1EEEvPfS1_S1_S1_S1_S1_ii)
        /*0050*/ 	.word	0x00000000


	//----- nvinfo : EIATTR_MIN_STACK_SIZE
	.align		4
.L_13:
        /*0054*/ 	.byte	0x04, 0x12
        /*0056*/ 	.short	(.L_15 - .L_14)
	.align		4
.L_14:
        /*0058*/ 	.word	index@(_ZN15flash_attention22flash_attention_kernelILi32ELi32ELi1EEEvPfS1_S1_S1_S1_S1_ii)
        /*005c*/ 	.word	0x00000000


	//----- nvinfo : EIATTR_MIN_STACK_SIZE
	.align		4
.L_15:
        /*0060*/ 	.byte	0x04, 0x12
        /*0062*/ 	.short	(.L_17 - .L_16)
	.align		4
.L_16:
        /*0064*/ 	.word	index@(_ZN15flash_attention16init_float_arrayEPfif)
        /*0068*/ 	.word	0x00000000
.L_17:


//--------------------- .nv.compat                --------------------------
	.section	.nv.compat,"",@"SHT_CUDA_COMPAT_INFO"
	.align	4
        /*0000*/ 	.byte	0x02, 0x09, 0x00, 0x00, 0x02, 0x02, 0x01, 0x00, 0x02, 0x05, 0x05, 0x00, 0x03, 0x07, 0x01, 0x01
        /*0010*/ 	.byte	0x02, 0x03, 0x00, 0x00, 0x02, 0x06, 0x01, 0x00, 0x04, 0x0b, 0x08, 0x00, 0x01, 0x00, 0x00, 0x00
        /*0020*/ 	.byte	0x00, 0x00, 0x00, 0x00


//--------------------- .nv.info._ZN15flash_attention22flash_attention_kernelILi32ELi32ELi1EEEvPfS1_S1_S1_S1_S1_ii --------------------------
	.section	.nv.info._ZN15flash_attention22flash_attention_kernelILi32ELi32ELi1EEEvPfS1_S1_S1_S1_S1_ii,"",@"SHT_CUDA_INFO"
	.sectionflags	@""
	.align	4


	//----- nvinfo : EIATTR_CUDA_API_VERSION
	.align		4
        /*0000*/ 	.byte	0x04, 0x37
        /*0002*/ 	.short	(.L_19 - .L_18)
.L_18:
        /*0004*/ 	.word	0x00000082


	//----- nvinfo : EIATTR_KPARAM_INFO
	.align		4
.L_19:
        /*0008*/ 	.byte	0x04, 0x17
        /*000a*/ 	.short	(.L_21 - .L_20)
.L_20:
        /*000c*/ 	.word	0x00000000
        /*0010*/ 	.short	0x0007
        /*0012*/ 	.short	0x0034
        /*0014*/ 	.byte	0x00, 0xf0, 0x11, 0x00


	//----- nvinfo : EIATTR_KPARAM_INFO
	.align		4
.L_21:
        /*0018*/ 	.byte	0x04, 0x17
        /*001a*/ 	.short	(.L_23 - .L_22)
.L_22:
        /*001c*/ 	.word	0x00000000
        /*0020*/ 	.short	0x0006
        /*0022*/ 	.short	0x0030
        /*0024*/ 	.byte	0x00, 0xf0, 0x11, 0x00


	//----- nvinfo : EIATTR_KPARAM_INFO
	.align		4
.L_23:
        /*0028*/ 	.byte	0x04, 0x17
        /*002a*/ 	.short	(.L_25 - .L_24)
.L_24:
        /*002c*/ 	.word	0x00000000
        /*0030*/ 	.short	0x0005
        /*0032*/ 	.short	0x0028
        /*0034*/ 	.byte	0x00, 0xf5, 0x21, 0x00


	//----- nvinfo : EIATTR_KPARAM_INFO
	.align		4
.L_25:
        /*0038*/ 	.byte	0x04, 0x17
        /*003a*/ 	.short	(.L_27 - .L_26)
.L_26:
        /*003c*/ 	.word	0x00000000
        /*0040*/ 	.short	0x0004
        /*0042*/ 	.short	0x0020
        /*0044*/ 	.byte	0x00, 0xf5, 0x21, 0x00


	//----- nvinfo : EIATTR_KPARAM_INFO
	.align		4
.L_27:
        /*0048*/ 	.byte	0x04, 0x17
        /*004a*/ 	.short	(.L_29 - .L_28)
.L_28:
        /*004c*/ 	.word	0x00000000
        /*0050*/ 	.short	0x0003
        /*0052*/ 	.short	0x0018
        /*0054*/ 	.byte	0x00, 0xf5, 0x21, 0x00


	//----- nvinfo : EIATTR_KPARAM_INFO
	.align		4
.L_29:
        /*0058*/ 	.byte	0x04, 0x17
        /*005a*/ 	.short	(.L_31 - .L_30)
.L_30:
        /*005c*/ 	.word	0x00000000
        /*0060*/ 	.short	0x0002
        /*0062*/ 	.short	0x0010
        /*0064*/ 	.byte	0x00, 0xf5, 0x21, 0x00


	//----- nvinfo : EIATTR_KPARAM_INFO
	.align		4
.L_31:
        /*0068*/ 	.byte	0x04, 0x17
        /*006a*/ 	.short	(.L_33 - .L_32)
.L_32:
        /*006c*/ 	.word	0x00000000
        /*0070*/ 	.short	0x0001
        /*0072*/ 	.short	0x0008
        /*0074*/ 	.byte	0x00, 0xf5, 0x21, 0x00


	//----- nvinfo : EIATTR_KPARAM_INFO
	.align		4
.L_33:
        /*0078*/ 	.byte	0x04, 0x17
        /*007a*/ 	.short	(.L_35 - .L_34)
.L_34:
        /*007c*/ 	.word	0x00000000
        /*0080*/ 	.short	0x0000
        /*0082*/ 	.short	0x0000
        /*0084*/ 	.byte	0x00, 0xf5, 0x21, 0x00


	//----- nvinfo : EIATTR_SPARSE_MMA_MASK
	.align		4
.L_35:
        /*0088*/ 	.byte	0x03, 0x50
        /*008a*/ 	.short	0x0000


	//----- nvinfo : EIATTR_MAXREG_COUNT
	.align		4
        /*008c*/ 	.byte	0x03, 0x1b
        /*008e*/ 	.short	0x00ff


	//----- nvinfo : EIATTR_NUM_BARRIERS
	.align		4
        /*0090*/ 	.byte	0x02, 0x4c
        /*0092*/ 	.byte	0x01
	.zero		1


	//----- nvinfo : EIATTR_MERCURY_ISA_VERSION
	.align		4
        /*0094*/ 	.byte	0x03, 0x5f
        /*0096*/ 	.short	0x0101


	//----- nvinfo : EIATTR_VRC_CTA_INIT_COUNT
	.align		4
        /*0098*/ 	.byte	0x02, 0x4a
	.zero		1
	.zero		1


	//----- nvinfo : EIATTR_EXIT_INSTR_OFFSETS
	.align		4
        /*009c*/ 	.byte	0x04, 0x1c
        /*009e*/ 	.short	(.L_37 - .L_36)


	//   ....[0]....
.L_36:
        /*00a0*/ 	.word	0x00000080


	//   ....[1]....
        /*00a4*/ 	.word	0x00004680


	//----- nvinfo : EIATTR_CRS_STACK_SIZE
	.align		4
.L_37:
        /*00a8*/ 	.byte	0x04, 0x1e
        /*00aa*/ 	.short	(.L_39 - .L_38)
.L_38:
        /*00ac*/ 	.word	0x00000000


	//----- nvinfo : EIATTR_CBANK_PARAM_SIZE
	.align		4
.L_39:
        /*00b0*/ 	.byte	0x03, 0x19
        /*00b2*/ 	.short	0x0038


	//----- nvinfo : EIATTR_PARAM_CBANK
	.align		4
        /*00b4*/ 	.byte	0x04, 0x0a
        /*00b6*/ 	.short	(.L_41 - .L_40)
	.align		4
.L_40:
        /*00b8*/ 	.word	index@(.nv.constant0._ZN15flash_attention22flash_attention_kernelILi32ELi32ELi1EEEvPfS1_S1_S1_S1_S1_ii)
        /*00bc*/ 	.short	0x0380
        /*00be*/ 	.short	0x0038


	//----- nvinfo : EIATTR_SW_WAR
	.align		4
.L_41:
        /*00c0*/ 	.byte	0x04, 0x36
        /*00c2*/ 	.short	(.L_43 - .L_42)
.L_42:
        /*00c4*/ 	.word	0x00000008
.L_43:


//--------------------- .nv.info._ZN15flash_attention16init_float_arrayEPfif --------------------------
	.section	.nv.info._ZN15flash_attention16init_float_arrayEPfif,"",@"SHT_CUDA_INFO"
	.sectionflags	@""
	.align	4


	//----- nvinfo : EIATTR_CUDA_API_VERSION
	.align		4
        /*0000*/ 	.byte	0x04, 0x37
        /*0002*/ 	.short	(.L_45 - .L_44)
.L_44:
        /*0004*/ 	.word	0x00000082


	//----- nvinfo : EIATTR_KPARAM_INFO
	.align		4
.L_45:
        /*0008*/ 	.byte	0x04, 0x17
        /*000a*/ 	.short	(.L_47 - .L_46)
.L_46:
        /*000c*/ 	.word	0x00000000
        /*0010*/ 	.short	0x0002
        /*0012*/ 	.short	0x000c
        /*0014*/ 	.byte	0x00, 0xf0, 0x11, 0x00


	//----- nvinfo : EIATTR_KPARAM_INFO
	.align		4
.L_47:
        /*0018*/ 	.byte	0x04, 0x17
        /*001a*/ 	.short	(.L_49 - .L_48)
.L_48:
        /*001c*/ 	.word	0x00000000
        /*0020*/ 	.short	0x0001
        /*0022*/ 	.short	0x0008
        /*0024*/ 	.byte	0x00, 0xf0, 0x11, 0x00


	//----- nvinfo : EIATTR_KPARAM_INFO
	.align		4
.L_49:
        /*0028*/ 	.byte	0x04, 0x17
        /*002a*/ 	.short	(.L_51 - .L_50)
.L_50:
        /*002c*/ 	.word	0x00000000
        /*0030*/ 	.short	0x0000
        /*0032*/ 	.short	0x0000
        /*0034*/ 	.byte	0x00, 0xf5, 0x21, 0x00


	//----- nvinfo : EIATTR_SPARSE_MMA_MASK
	.align		4
.L_51:
        /*0038*/ 	.byte	0x03, 0x50
        /*003a*/ 	.short	0x0000


	//----- nvinfo : EIATTR_MAXREG_COUNT
	.align		4
        /*003c*/ 	.byte	0x03, 0x1b
        /*003e*/ 	.short	0x00ff


	//----- nvinfo : EIATTR_MERCURY_ISA_VERSION
	.align		4
        /*0040*/ 	.byte	0x03, 0x5f
        /*0042*/ 	.short	0x0101


	//----- nvinfo : EIATTR_VRC_CTA_INIT_COUNT
	.align		4
        /*0044*/ 	.byte	0x02, 0x4a
	.zero		1
	.zero		1


	//----- nvinfo : EIATTR_EXIT_INSTR_OFFSETS
	.align		4
        /*0048*/ 	.byte	0x04, 0x1c
        /*004a*/ 	.short	(.L_53 - .L_52)


	//   ....[0]....
.L_52:
        /*004c*/ 	.word	0x00000070


	//   ....[1]....
        /*0050*/ 	.word	0x000000d0


	//----- nvinfo : EIATTR_CBANK_PARAM_SIZE
	.align		4
.L_53:
        /*0054*/ 	.byte	0x03, 0x19
        /*0056*/ 	.short	0x0010


	//----- nvinfo : EIATTR_PARAM_CBANK
	.align		4
        /*0058*/ 	.byte	0x04, 0x0a
        /*005a*/ 	.short	(.L_55 - .L_54)
	.align		4
.L_54:
        /*005c*/ 	.word	index@(.nv.constant0._ZN15flash_attention16init_float_arrayEPfif)
        /*0060*/ 	.short	0x0380
        /*0062*/ 	.short	0x0010


	//----- nvinfo : EIATTR_SW_WAR
	.align		4
.L_55:
        /*0064*/ 	.byte	0x04, 0x36
        /*0066*/ 	.short	(.L_57 - .L_56)
.L_56:
        /*0068*/ 	.word	0x00000008
.L_57:


//--------------------- .nv.callgraph             --------------------------
	.section	.nv.callgraph,"",@"SHT_CUDA_CALLGRAPH"
	.align	4
	.sectionentsize	8
	.align		4
        /*0000*/ 	.word	0x00000000
	.align		4
        /*0004*/ 	.word	0xffffffff
	.align		4
        /*0008*/ 	.word	0x00000000
	.align		4
        /*000c*/ 	.word	0xfffffffe
	.align		4
        /*0010*/ 	.word	0x00000000
	.align		4
        /*0014*/ 	.word	0xfffffffd
	.align		4
        /*0018*/ 	.word	0x00000000
	.align		4
        /*001c*/ 	.word	0xfffffffc


//--------------------- .text._ZN15flash_attention22flash_attention_kernelILi32ELi32ELi1EEEvPfS1_S1_S1_S1_S1_ii --------------------------
	.section	.text._ZN15flash_attention22flash_attention_kernelILi32ELi32ELi1EEEvPfS1_S1_S1_S1_S1_ii,"ax",@progbits
	.align	128
        .global         _ZN15flash_attention22flash_attention_kernelILi32ELi32ELi1EEEvPfS1_S1_S1_S1_S1_ii
        .type           _ZN15flash_attention22flash_attention_kernelILi32ELi32ELi1EEEvPfS1_S1_S1_S1_S1_ii,@function
        .size           _ZN15flash_attention22flash_attention_kernelILi32ELi32ELi1EEEvPfS1_S1_S1_S1_S1_ii,(.L_x_97 - _ZN15flash_attention22flash_attention_kernelILi32ELi32ELi1EEEvPfS1_S1_S1_S1_S1_ii)
        .other          _ZN15flash_attention22flash_attention_kernelILi32ELi32ELi1EEEvPfS1_S1_S1_S1_S1_ii,@"STO_CUDA_ENTRY STV_DEFAULT"
_ZN15flash_attention22flash_attention_kernelILi32ELi32ELi1EEEvPfS1_S1_S1_S1_S1_ii:
.text._ZN15flash_attention22flash_attention_kernelILi32ELi32ELi1EEEvPfS1_S1_S1_S1_S1_ii:
[----:B------:R-:W-:Y:S01]  /*0000*/  LDC R1, c[0x0][0x37c] ;  /* 0x0000df00ff017b82 */ /* 0x000fe20000000800 */
[----:B------:R-:W0:Y:S02]  /*0010*/  LDCU.64 UR12, c[0x0][0x3b0] ;  /* 0x00007600ff0c77ac */ /* 0x000e240008000a00 */
[----:B0-----:R-:W-:-:S05]  /*0020*/  I2FP.F32.S32 R0, UR12 ;  /* 0x0000000c00007c45 */ /* 0x001fca0008201400 */
[----:B------:R-:W-:-:S06]  /*0030*/  FMUL R0, R0, 0.03125 ;  /* 0x3d00000000007820 */ /* 0x000fcc0000400000 */
[----:B------:R-:W0:Y:S02]  /*0040*/  F2I.CEIL.NTZ R0, R0 ;  /* 0x0000000000007305 */ /* 0x000e24000020b100 */
[----:B0-----:R-:W-:-:S13]  /*0050*/  R2UR UR18, R0 ;  /* 0x00000000001272ca */ /* 0x001fda00000e0000 */
[----:B------:R-:W-:-:S06]  /*0060*/  UISETP.GE.AND UP0, UPT, UR18, 0x1, UPT ;  /* 0x000000011200788c */ /* 0x000fcc000bf06270 */
[----:B------:R-:W-:-:S13]  /*0070*/  PLOP3.LUT P0, PT, PT, PT, UP0, 0x80, 0x8 ;  /* 0x000000000008781c */ /* 0x000fda0003f0f008 */
[----:B------:R-:W-:Y:S05]  /*0080*/  @!P0 EXIT ;  /* 0x000000000000894d */ /* 0x000fea0003800000 */
[----:B------:R-:W0:Y:S01]  /*0090*/  S2R R25, SR_TID.Y ;  /* 0x0000000000197919 */ /* 0x000e220000002200 */
[----:B------:R-:W1:Y:S01]  /*00a0*/  S2UR UR4, SR_CTAID.Y ;  /* 0x00000000000479c3 */ /* 0x000e620000002600 */
[----:B------:R-:W2:Y:S01]  /*00b0*/  LDCU.128 UR8, c[0x0][0x380] ;  /* 0x00007000ff0877ac */ /* 0x000ea20008000c00 */
[----:B------:R-:W-:Y:S01]  /*00c0*/  I2FP.F32.S32 R0, UR13 ;  /* 0x0000000d00007c45 */ /* 0x000fe20008201400 */
[----:B------:R-:W3:Y:S01]  /*00d0*/  S2R R24, SR_TID.X ;  /* 0x0000000000187919 */ /* 0x000ee20000002100 */
[----:B------:R-:W-:Y:S01]  /*00e0*/  UMOV UR5, 0x400 ;  /* 0x0000040000057882 */ /* 0x000fe20000000000 */
[----:B------:R-:W-:Y:S02]  /*00f0*/  UIADD3 UR23, UPT, UPT, UR13, -0x1, URZ ;  /* 0xffffffff0d177890 */ /* 0x000fe4000fffe0ff */
[----:B------:R-:W-:Y:S01]  /*0100*/  VIADD R3, R0, 0xf3000000 ;  /* 0xf300000000037836 */ /* 0x000fe20000000000 */
[----:B------:R-:W4:Y:S04]  /*0110*/  S2UR UR7, SR_CgaCtaId ;  /* 0x00000000000779c3 */ /* 0x000f280000008800 */
[----:B------:R-:W-:-:S04]  /*0120*/  ISETP.GT.U32.AND P0, PT, R3, 0x727fffff, PT ;  /* 0x727fffff0300780c */ /* 0x000fc80003f04070 */
[----:B------:R-:W5:Y:S01]  /*0130*/  LDC.64 R36, c[0x0][0x3a0] ;  /* 0x0000e800ff247b82 */ /* 0x000f620000000a00 */
[----:B-1----:R-:W-:-:S07]  /*0140*/  USHF.L.U32 UR4, UR4, 0x5, URZ ;  /* 0x0000000504047899 */ /* 0x002fce00080006ff */
[----:B------:R-:W1:Y:S01]  /*0150*/  LDC.64 R34, c[0x0][0x3a8] ;  /* 0x0000ea00ff227b82 */ /* 0x000e620000000a00 */
[----:B------:R-:W-:Y:S02]  /*0160*/  UIMAD UR19, UR4, UR13, URZ ;  /* 0x0000000d041372a4 */ /* 0x000fe4000f8e02ff */
[----:B0-----:R-:W-:Y:S01]  /*0170*/  IMAD R21, R25, UR13, RZ ;  /* 0x0000000d19157c24 */ /* 0x001fe2000f8e02ff */
[----:B----4-:R-:W-:Y:S02]  /*0180*/  ULEA UR5, UR7, UR5, 0x18 ;  /* 0x0000000507057291 */ /* 0x010fe4000f8ec0ff */
[----:B--2---:R-:W-:Y:S01]  /*0190*/  ULEA UR6, UP0, UR19, UR8, 0x2 ;  /* 0x0000000813067291 */ /* 0x004fe2000f8010ff */
[C---:B---3--:R-:W-:Y:S01]  /*01a0*/  IMAD.IADD R7, R21.reuse, 0x1, R24 ;  /* 0x0000000115077824 */ /* 0x048fe200078e0218 */
[----:B------:R-:W-:Y:S01]  /*01b0*/  ULEA UR20, UR13, UR5, 0x7 ;  /* 0x000000050d147291 */ /* 0x000fe2000f8e38ff */
[----:B------:R-:W-:Y:S01]  /*01c0*/  IADD3 R4, P2, PT, R21, R24, RZ ;  /* 0x0000001815047210 */ /* 0x000fe20007f5e0ff */
[----:B------:R-:W-:Y:S01]  /*01d0*/  ULEA.HI.X UR7, UR19, UR9, URZ, 0x2, UP0 ;  /* 0x0000000913077291 */ /* 0x000fe200080f14ff */
[----:B------:R-:W-:Y:S01]  /*01e0*/  IMAD R20, R24, UR13, R25 ;  /* 0x0000000d18147c24 */ /* 0x000fe2000f8e0219 */
[----:B------:R-:W-:Y:S01]  /*01f0*/  IADD3 R2, P1, PT, R7, UR19, RZ ;  /* 0x0000001307027c10 */ /* 0x000fe2000ff3e0ff */
[----:B------:R-:W-:Y:S01]  /*0200*/  ULEA UR21, UR13, UR20, 0x7 ;  /* 0x000000140d157291 */ /* 0x000fe2000f8e38ff */
[----:B------:R-:W-:Y:S01]  /*0210*/  LEA.HI.X.SX32 R9, R21, RZ, 0x1, P2 ;  /* 0x000000ff15097211 */ /* 0x000fe200010f0eff */
[----:B------:R-:W-:Y:S01]  /*0220*/  UIMAD UR8, UR13, 0x180, UR5 ;  /* 0x000001800d0878a4 */ /* 0x000fe2000f8e0205 */
[----:B------:R-:W-:Y:S01]  /*0230*/  LEA.HI.X.SX32 R3, R7, RZ, 0x1, P1 ;  /* 0x000000ff07037211 */ /* 0x000fe200008f0eff */
[----:B------:R-:W-:Y:S01]  /*0240*/  ULEA UR22, UR13, UR21, 0x7 ;  /* 0x000000150d167291 */ /* 0x000fe2000f8e38ff */
[----:B------:R-:W-:Y:S01]  /*0250*/  LEA R22, P1, R2, UR10, 0x2 ;  /* 0x0000000a02167c11 */ /* 0x000fe2000f8210ff */
[----:B------:R-:W-:-:S02]  /*0260*/  ULEA UR9, UR13, UR5, 0x8 ;  /* 0x000000050d097291 */ /* 0x000fc4000f8e40ff */
[----:B------:R-:W-:Y:S01]  /*0270*/  LEA R7, R7, UR5, 0x2 ;  /* 0x0000000507077c11 */ /* 0x000fe2000f8e10ff */
[----:B------:R-:W-:Y:S01]  /*0280*/  UIADD3 UR8, UPT, UPT, UR8, 0x100, URZ ;  /* 0x0000010008087890 */ /* 0x000fe2000fffe0ff */
[----:B------:R-:W-:Y:S01]  /*0290*/  LEA.HI.X R23, R2, UR11, R3, 0x2, P1 ;  /* 0x0000000b02177c11 */ /* 0x000fe200088f1403 */
[----:B------:R-:W-:Y:S01]  /*02a0*/  VIADD R3, R25, UR4 ;  /* 0x0000000419037c36 */ /* 0x000fe20008000000 */
[C---:B------:R-:W-:Y:S01]  /*02b0*/  IADD3 R2, P3, PT, R4.reuse, UR19, RZ ;  /* 0x0000001304027c10 */ /* 0x040fe2000ff7e0ff */
[----:B------:R-:W-:Y:S01]  /*02c0*/  ULEA UR4, UR13, UR22, 0x7 ;  /* 0x000000160d047291 */ /* 0x000fe2000f8e38ff */
[C---:B------:R-:W-:Y:S01]  /*02d0*/  LEA R30, P1, R4.reuse, UR6, 0x2 ;  /* 0x00000006041e7c11 */ /* 0x040fe2000f8210ff */
[C---:B-----5:R-:W-:Y:S01]  /*02e0*/  IMAD.WIDE.U32 R36, R3.reuse, 0x4, R36 ;  /* 0x0000000403247825 */ /* 0x060fe200078e0024 */
[----:B------:R-:W-:Y:S01]  /*02f0*/  IADD3.X R5, PT, PT, RZ, R9, RZ, P3, !PT ;  /* 0x00000009ff057210 */ /* 0x000fe20001ffe4ff */
[----:B------:R-:W-:Y:S01]  /*0300*/  UIADD3 UR9, UPT, UPT, UR9, 0x100, URZ ;  /* 0x0000010009097890 */ /* 0x000fe2000fffe0ff */
[----:B------:R-:W-:Y:S01]  /*0310*/  LEA.HI.X R31, R4, UR7, R9, 0x2, P1 ;  /* 0x00000007041f7c11 */ /* 0x000fe200088f1409 */
[----:B-1----:R-:W-:Y:S01]  /*0320*/  IMAD.WIDE.U32 R34, R3, 0x4, R34 ;  /* 0x0000000403227825 */ /* 0x002fe200078e0022 */
[----:B------:R0:W1:Y:S01]  /*0330*/  MUFU.RSQ R9, R0 ;  /* 0x0000000000097308 */ /* 0x0000620000001400 */
[----:B------:R-:W-:-:S02]  /*0340*/  LEA R28, P2, R2, UR10, 0x2 ;  /* 0x0000000a021c7c11 */ /* 0x000fc4000f8410ff */
[C---:B------:R-:W-:Y:S01]  /*0350*/  LEA R3, R25.reuse, R24, 0x5 ;  /* 0x0000001819037211 */ /* 0x040fe200078e28ff */
[----:B------:R-:W-:Y:S01]  /*0360*/  IMAD.U32 R4, RZ, RZ, UR13 ;  /* 0x0000000dff047e24 */ /* 0x000fe2000f8e00ff */
[----:B------:R-:W-:Y:S02]  /*0370*/  LEA.HI.X R29, R2, UR11, R5, 0x2, P2 ;  /* 0x0000000b021d7c11 */ /* 0x000fe400090f1405 */
[----:B------:R-:W-:Y:S02]  /*0380*/  LEA R5, R20, UR21, 0x2 ;  /* 0x0000001514057c11 */ /* 0x000fe4000f8e10ff */
[----:B------:R-:W-:Y:S02]  /*0390*/  LEA R6, R25, UR4, 0x2 ;  /* 0x0000000419067c11 */ /* 0x000fe4000f8e10ff */
[----:B------:R-:W-:Y:S01]  /*03a0*/  LEA R3, R3, UR4, 0x2 ;  /* 0x0000000403037c11 */ /* 0x000fe2000f8e10ff */
[C---:B------:R-:W-:Y:S02]  /*03b0*/  IMAD R5, R4.reuse, 0x80, R5 ;  /* 0x0000008004057824 */ /* 0x040fe400078e0205 */
[----:B------:R-:W-:-:S02]  /*03c0*/  IMAD R4, R4, 0x80, R7 ;  /* 0x0000008004047824 */ /* 0x000fc400078e0207 */
[----:B------:R-:W-:Y:S01]  /*03d0*/  IMAD R2, R25, 0x7c, R6 ;  /* 0x0000007c19027824 */ /* 0x000fe200078e0206 */
[----:B01----:R-:W-:Y:S06]  /*03e0*/  @!P0 BRA `(.L_x_0) ;  /* 0x00000000000c8947 */ /* 0x003fec0003800000 */
[----:B------:R-:W-:-:S07]  /*03f0*/  MOV R10, 0x410 ;  /* 0x00000410000a7802 */ /* 0x000fce0000000f00 */
[----:B------:R-:W-:Y:S05]  /*0400*/  CALL.REL.NOINC `($__internal_1_$__cuda_sm20_sqrt_rn_f32_slowpath) ;  /* 0x0000004400707944 */ /* 0x000fea0003c00000 */
[----:B------:R-:W-:Y:S05]  /*0410*/  BRA `(.L_x_1) ;  /* 0x0000000000107947 */ /* 0x000fea0003800000 */
.L_x_0:
[----:B------:R-:W-:Y:S01]  /*0420*/  FMUL.FTZ R11, R0, R9 ;  /* 0x00000009000b7220 */ /* 0x000fe20000410000 */
[----:B------:R-:W-:-:S03]  /*0430*/  FMUL.FTZ R9, R9, 0.5 ;  /* 0x3f00000009097820 */ /* 0x000fc60000410000 */
[----:B------:R-:W-:-:S04]  /*0440*/  FFMA R0, -R11, R11, R0 ;  /* 0x0000000b0b007223 */ /* 0x000fc80000000100 */
[----:B------:R-:W-:-:S07]  /*0450*/  FFMA R0, R0, R9, R11 ;  /* 0x0000000900007223 */ /* 0x000fce000000000b */
.L_x_1:
[----:B------:R-:W-:-:S04]  /*0460*/  IADD3 R8, PT, PT, R0, 0x1800000, RZ ;  /* 0x0180000000087810 */ /* 0x000fc80007ffe0ff */
[----:B------:R-:W-:-:S04]  /*0470*/  LOP3.LUT R8, R8, 0x7f800000, RZ, 0xc0, !PT ;  /* 0x7f80000008087812 */ /* 0x000fc800078ec0ff */
[----:B------:R-:W-:-:S13]  /*0480*/  ISETP.GT.U32.AND P0, PT, R8, 0x1ffffff, PT ;  /* 0x01ffffff0800780c */ /* 0x000fda0003f04070 */
[----:B------:R-:W-:Y:S05]  /*0490*/  @P0 BRA `(.L_x_2) ;  /* 0x00000000000c0947 */ /* 0x000fea0003800000 */
[----:B------:R-:W-:-:S07]  /*04a0*/  MOV R8, 0x4c0 ;  /* 0x000004c000087802 */ /* 0x000fce0000000f00 */
[----:B------:R-:W-:Y:S05]  /*04b0*/  CALL.REL.NOINC `($__internal_0_$__cuda_sm20_rcp_rn_f32_slowpath) ;  /* 0x0000004000747944 */ /* 0x000fea0003c00000 */
[----:B------:R-:W-:Y:S05]  /*04c0*/  BRA `(.L_x_3) ;  /* 0x0000000000107947 */ /* 0x000fea0003800000 */
.L_x_2:
[----:B------:R-:W0:Y:S02]  /*04d0*/  MUFU.RCP R9, R0 ;  /* 0x0000000000097308 */ /* 0x000e240000001000 */
[----:B0-----:R-:W-:-:S04]  /*04e0*/  FFMA R8, R9, R0, -1 ;  /* 0xbf80000009087423 */ /* 0x001fc80000000000 */
[----:B------:R-:W-:-:S04]  /*04f0*/  FADD.FTZ R8, -R8, -RZ ;  /* 0x800000ff08087221 */ /* 0x000fc80000010100 */
[----:B------:R-:W-:-:S07]  /*0500*/  FFMA R0, R9, R8, R9 ;  /* 0x0000000809007223 */ /* 0x000fce0000000009 */
.L_x_3:
[----:B------:R-:W0:Y:S01]  /*0510*/  LDCU.64 UR4, c[0x0][0x398] ;  /* 0x00007300ff0477ac */ /* 0x000e220008000a00 */
[----:B------:R-:W1:Y:S01]  /*0520*/  LDCU UR11, c[0x0][0x3b4] ;  /* 0x00007680ff0b77ac */ /* 0x000e620008000800 */
[----:B------:R-:W2:Y:S01]  /*0530*/  LDCU UR24, c[0x0][0x3b0] ;  /* 0x00007600ff1877ac */ /* 0x000ea20008000800 */
[----:B------:R-:W3:Y:S01]  /*0540*/  LDCU.64 UR16, c[0x0][0x358] ;  /* 0x00006b00ff1077ac */ /* 0x000ee20008000a00 */
[----:B0-----:R-:W-:-:S04]  /*0550*/  UIADD3 UR4, UP0, UPT, UR4, 0x100, URZ ;  /* 0x0000010004047890 */ /* 0x001fc8000ff1e0ff */
[----:B------:R-:W-:Y:S02]  /*0560*/  UIADD3.X UR5, UPT, UPT, URZ, UR5, URZ, UP0, !UPT ;  /* 0x00000005ff057290 */ /* 0x000fe400087fe4ff */
[----:B-1----:R-:W-:Y:S01]  /*0570*/  ULOP3.LUT UR26, UR11, 0x7, URZ, 0xc0, !UPT ;  /* 0x000000070b1a7892 */ /* 0x002fe2000f8ec0ff */
[----:B------:R-:W-:Y:S01]  /*0580*/  IMAD.U32 R26, RZ, RZ, UR4 ;  /* 0x00000004ff1a7e24 */ /* 0x000fe2000f8e00ff */
[----:B------:R-:W-:Y:S02]  /*0590*/  ULOP3.LUT UR27, UR11, 0x3, URZ, 0xc0, !UPT ;  /* 0x000000030b1b7892 */ /* 0x000fe4000f8ec0ff */
[----:B------:R-:W-:Y:S01]  /*05a0*/  IMAD.U32 R27, RZ, RZ, UR5 ;  /* 0x00000005ff1b7e24 */ /* 0x000fe2000f8e00ff */
[----:B------:R-:W-:Y:S01]  /*05b0*/  ULOP3.LUT UR11, UR11, 0x7ffffff8, URZ, 0xc0, !UPT ;  /* 0x7ffffff80b0b7892 */ /* 0x000fe2000f8ec0ff */
[----:B--23--:R-:W-:-:S11]  /*05c0*/  UMOV UR4, URZ ;  /* 0x000000ff00047c82 */ /* 0x00cfd60008000000 */
.L_x_77:
[----:B0-----:R-:W0:Y:S01]  /*05d0*/  LDCU.64 UR14, c[0x0][0x3b0] ;  /* 0x00007600ff0e77ac */ /* 0x001e220008000a00 */
[----:B------:R-:W-:Y:S01]  /*05e0*/  BSSY.RECONVERGENT B0, `(.L_x_4) ;  /* 0x00000dc000007945 */ /* 0x000fe20003800200 */
[----:B------:R-:W-:Y:S02]  /*05f0*/  UISETP.LT.AND UP0, UPT, UR24, 0x20, UPT ;  /* 0x000000201800788c */ /* 0x000fe4000bf01270 */
[----:B------:R-:W-:Y:S02]  /*0600*/  USHF.L.U32 UR25, UR4, 0x5, URZ ;  /* 0x0000000504197899 */ /* 0x000fe400080006ff */
[----:B------:R-:W-:Y:S02]  /*0610*/  USEL UR5, UR24, 0x20, UP0 ;  /* 0x0000002018057887 */ /* 0x000fe40008000000 */
[----:B------:R-:W-:Y:S02]  /*0620*/  UIADD3 UR4, UPT, UPT, UR4, 0x1, URZ ;  /* 0x0000000104047890 */ /* 0x000fe4000fffe0ff */
[----:B------:R-:W-:-:S02]  /*0630*/  UISETP.LT.AND UP0, UPT, UR5, 0x1, UPT ;  /* 0x000000010500788c */ /* 0x000fc4000bf01270 */
[----:B------:R-:W-:Y:S02]  /*0640*/  UISETP.LT.AND UP1, UPT, UR5, 0x2, UPT ;  /* 0x000000020500788c */ /* 0x000fe4000bf21270 */
[----:B------:R-:W-:Y:S02]  /*0650*/  USEL UR28, UR5, 0x1, !UP0 ;  /* 0x00000001051c7887 */ /* 0x000fe4000c000000 */
[----:B------:R-:W-:Y:S01]  /*0660*/  USEL UR5, UR5, 0x2, !UP1 ;  /* 0x0000000205057887 */ /* 0x000fe2000c800000 */
[----:B0-----:R-:W-:Y:S01]  /*0670*/  ISETP.GE.AND P0, PT, R25, UR15, PT ;  /* 0x0000000f19007c0c */ /* 0x001fe2000bf06270 */
[----:B------:R-:W-:Y:S02]  /*0680*/  UIADD3 UR14, UPT, UPT, -UR25, UR14, URZ ;  /* 0x0000000e190e7290 */ /* 0x000fe4000fffe1ff */
[----:B------:R-:W-:Y:S02]  /*0690*/  UIADD3 UR30, UPT, UPT, UR5, 0x7, URZ ;  /* 0x00000007051e7890 */ /* 0x000fe4000fffe0ff */
[----:B------:R-:W-:-:S02]  /*06a0*/  UIADD3 UR31, UPT, UPT, UR5, 0xf, URZ ;  /* 0x0000000f051f7890 */ /* 0x000fc4000fffe0ff */
[----:B------:R-:W-:Y:S02]  /*06b0*/  UIADD3 UR13, UPT, UPT, UR5, -0x1, URZ ;  /* 0xffffffff050d7890 */ /* 0x000fe4000fffe0ff */
[----:B------:R-:W-:Y:S02]  /*06c0*/  ULOP3.LUT UR5, UR30, 0x7, URZ, 0xc0, !UPT ;  /* 0x000000071e057892 */ /* 0x000fe4000f8ec0ff */
[----:B------:R-:W-:Y:S02]  /*06d0*/  ULOP3.LUT UR10, UR31, 0xf, URZ, 0xc0, !UPT ;  /* 0x0000000f1f0a7892 */ /* 0x000fe4000f8ec0ff */
[----:B------:R-:W-:Y:S02]  /*06e0*/  ULOP3.LUT UR29, UR28, 0x7, URZ, 0xc0, !UPT ;  /* 0x000000071c1d7892 */ /* 0x000fe4000f8ec0ff */
[----:B------:R-:W-:Y:S02]  /*06f0*/  UIADD3 UR12, UPT, UPT, UR5, -0x1, URZ ;  /* 0xffffffff050c7890 */ /* 0x000fe4000fffe0ff */
[----:B------:R-:W-:-:S02]  /*0700*/  UIADD3 UR10, UPT, UPT, UR10, -0x1, URZ ;  /* 0xffffffff0a0a7890 */ /* 0x000fc4000fffe0ff */
[----:B------:R-:W-:Y:S01]  /*0710*/  UISETP.NE.AND UP0, UPT, UR4, UR18, UPT ;  /* 0x000000120400728c */ /* 0x000fe2000bf05270 */
[----:B-12---:R-:W-:Y:S10]  /*0720*/  @P0 BRA `(.L_x_5) ;  /* 0x0000000c001c0947 */ /* 0x006ff40003800000 */
[----:B------:R-:W-:Y:S01]  /*0730*/  IADD3 R8, PT, PT, -R25, UR23, RZ ;  /* 0x0000001719087c10 */ /* 0x000fe2000fffe1ff */
[----:B------:R-:W-:Y:S01]  /*0740*/  BSSY.RECONVERGENT B1, `(.L_x_6) ;  /* 0x000001f000017945 */ /* 0x000fe20003800200 */
[----:B------:R-:W-:Y:S02]  /*0750*/  MOV R19, R25 ;  /* 0x0000001900137202 */ /* 0x000fe40000000f00 */
[C---:B------:R-:W-:Y:S02]  /*0760*/  LOP3.LUT R16, R8.reuse, 0x60, RZ, 0xc0, !PT ;  /* 0x0000006008107812 */ /* 0x040fe400078ec0ff */
[----:B------:R-:W-:Y:S02]  /*0770*/  ISETP.GE.U32.AND P1, PT, R8, 0x60, PT ;  /* 0x000000600800780c */ /* 0x000fe40003f26070 */
[----:B------:R-:W-:-:S13]  /*0780*/  ISETP.NE.AND P0, PT, R16, 0x60, PT ;  /* 0x000000601000780c */ /* 0x000fda0003f05270 */
[----:B------:R-:W-:Y:S05]  /*0790*/  @!P0 BRA `(.L_x_7) ;  /* 0x0000000000648947 */ /* 0x000fea0003800000 */
[----:B------:R-:W0:Y:S01]  /*07a0*/  LDC.64 R8, c[0x0][0x390] ;  /* 0x0000e400ff087b82 */ /* 0x000e220000000a00 */
[----:B------:R-:W-:-:S04]  /*07b0*/  IMAD.U32 R13, RZ, RZ, UR25 ;  /* 0x00000019ff0d7e24 */ /* 0x000fc8000f8e00ff */
[----:B------:R-:W-:-:S03]  /*07c0*/  IMAD R13, R13, UR15, R20 ;  /* 0x0000000f0d0d7c24 */ /* 0x000fc6000f8e0214 */
[----:B------:R-:W1:Y:S01]  /*07d0*/  LDC.64 R10, c[0x0][0x398] ;  /* 0x0000e600ff0a7b82 */ /* 0x000e620000000a00 */
[----:B0-----:R-:W-:-:S05]  /*07e0*/  IMAD.WIDE R8, R13, 0x4, R8 ;  /* 0x000000040d087825 */ /* 0x001fca00078e0208 */
[----:B------:R-:W2:Y:S01]  /*07f0*/  LDG.E R12, desc[UR16][R8.64] ;  /* 0x00000010080c7981 */ /* 0x000ea2000c1e1900 */
[----:B-1----:R-:W-:-:S05]  /*0800*/  IMAD.WIDE R10, R13, 0x4, R10 ;  /* 0x000000040d0a7825 */ /* 0x002fca00078e020a */
[----:B------:R-:W3:Y:S01]  /*0810*/  LDG.E R14, desc[UR16][R10.64] ;  /* 0x000000100a0e7981 */ /* 0x000ee2000c1e1900 */
[----:B------:R-:W-:Y:S02]  /*0820*/  LEA R15, R20, UR21, 0x2 ;  /* 0x00000015140f7c11 */ /* 0x000fe4000f8e10ff */
[----:B------:R-:W-:Y:S01]  /*0830*/  ISETP.NE.AND P0, PT, R16, RZ, PT ;  /* 0x000000ff1000720c */ /* 0x000fe20003f05270 */
[----:B------:R-:W-:Y:S02]  /*0840*/  VIADD R19, R25, 0x20 ;  /* 0x0000002019137836 */ /* 0x000fe40000000000 */
[----:B--2---:R0:W-:Y:S04]  /*0850*/  STS [R15], R12 ;  /* 0x0000000c0f007388 */ /* 0x0041e80000000800 */
[----:B---3--:R0:W-:Y:S06]  /*0860*/  STS [R5], R14 ;  /* 0x0000000e05007388 */ /* 0x0081ec0000000800 */
[----:B------:R-:W-:Y:S05]  /*0870*/  @!P0 BRA `(.L_x_7) ;  /* 0x00000000002c8947 */ /* 0x000fea0003800000 */
[----:B------:R-:W-:Y:S01]  /*0880*/  ISETP.NE.AND P0, PT, R16, 0x20, PT ;  /* 0x000000201000780c */ /* 0x000fe20003f05270 */
[----:B0-----:R-:W2:Y:S04]  /*0890*/  LDG.E R12, desc[UR16][R8.64+0x80] ;  /* 0x00008010080c7981 */ /* 0x001ea8000c1e1900 */
[----:B------:R-:W3:Y:S08]  /*08a0*/  LDG.E R14, desc[UR16][R10.64+0x80] ;  /* 0x000080100a0e7981 */ /* 0x000ef0000c1e1900 */
[----:B------:R-:W4:Y:S04]  /*08b0*/  @P0 LDG.E R13, desc[UR16][R8.64+0x100] ;  /* 0x00010010080d0981 */ /* 0x000f28000c1e1900 */
[----:B------:R-:W5:Y:S01]  /*08c0*/  @P0 LDG.E R16, desc[UR16][R10.64+0x100] ;  /* 0x000100100a100981 */ /* 0x000f62000c1e1900 */
[C---:B------:R-:W-:Y:S01]  /*08d0*/  IADD3 R19, PT, PT, R25.reuse, 0x40, RZ ;  /* 0x0000004019137810 */ /* 0x040fe20007ffe0ff */
[----:B------:R-:W-:-:S02]  /*08e0*/  @P0 VIADD R19, R25, 0x60 ;  /* 0x0000006019130836 */ /* 0x000fc40000000000 */
[----:B--2---:R1:W-:Y:S04]  /*08f0*/  STS [R15+0x80], R12 ;  /* 0x0000800c0f007388 */ /* 0x0043e80000000800 */
[----:B---3--:R1:W-:Y:S04]  /*0900*/  STS [R5+0x80], R14 ;  /* 0x0000800e05007388 */ /* 0x0083e80000000800 */
[----:B----4-:R1:W-:Y:S04]  /*0910*/  @P0 STS [R15+0x100], R13 ;  /* 0x0001000d0f000388 */ /* 0x0103e80000000800 */
[----:B-----5:R1:W-:Y:S02]  /*0920*/  @P0 STS [R5+0x100], R16 ;  /* 0x0001001005000388 */ /* 0x0203e40000000800 */
.L_x_7:
[----:B------:R-:W-:Y:S05]  /*0930*/  BSYNC.RECONVERGENT B1 ;  /* 0x0000000000017941 */ /* 0x000fea0003800200 */
.L_x_6:
[----:B------:R-:W-:Y:S05]  /*0940*/  @!P1 BRA `(.L_x_5) ;  /* 0x0000000800949947 */ /* 0x000fea0003800000 */
[----:B------:R-:W-:Y:S01]  /*0950*/  IADD3 R8, PT, PT, -R19, UR15, RZ ;  /* 0x0000000f13087c10 */ /* 0x000fe2000fffe1ff */
[----:B------:R-:W-:Y:S01]  /*0960*/  IMAD.U32 R9, RZ, RZ, UR25 ;  /* 0x00000019ff097e24 */ /* 0x000fe2000f8e00ff */
[----:B------:R-:W-:Y:S01]  /*0970*/  BSSY.RECONVERGENT B1, `(.L_x_8) ;  /* 0x000005d000017945 */ /* 0x000fe20003800200 */
[----:B------:R-:W-:Y:S02]  /*0980*/  PLOP3.LUT P0, PT, PT, PT, PT, 0x80, 0x8 ;  /* 0x000000000008781c */ /* 0x000fe40003f0f070 */
[----:B------:R-:W-:Y:S01]  /*0990*/  ISETP.GT.AND P1, PT, R8, 0x180, PT ;  /* 0x000001800800780c */ /* 0x000fe20003f24270 */
[----:B------:R-:W-:-:S04]  /*09a0*/  IMAD R8, R24, UR15, R19 ;  /* 0x0000000f18087c24 */ /* 0x000fc8000f8e0213 */
[----:B------:R-:W-:Y:S01]  /*09b0*/  IMAD R9, R9, UR15, R8 ;  /* 0x0000000f09097c24 */ /* 0x000fe2000f8e0208 */
[C---:B------:R-:W-:Y:S02]  /*09c0*/  LEA R17, R8.reuse, UR8, 0x2 ;  /* 0x0000000808117c11 */ /* 0x040fe4000f8e10ff */
[----:B------:R-:W-:-:S05]  /*09d0*/  LEA R8, R8, UR9, 0x2 ;  /* 0x0000000908087c11 */ /* 0x000fca000f8e10ff */
[----:B------:R-:W-:Y:S05]  /*09e0*/  @!P1 BRA `(.L_x_9) ;  /* 0x0000000400549947 */ /* 0x000fea0003800000 */
[----:B-1----:R-:W-:Y:S02]  /*09f0*/  MOV R16, UR15 ;  /* 0x0000000f00107c02 */ /* 0x002fe40008000f00 */
[----:B------:R-:W-:-:S03]  /*0a00*/  PLOP3.LUT P0, PT, PT, PT, PT, 0x8, 0x80 ;  /* 0x000000000080781c */ /* 0x000fc60003f0e170 */
[----:B------:R-:W-:-:S10]  /*0a10*/  VIADD R16, R16, 0xfffffe80 ;  /* 0xfffffe8010107836 */ /* 0x000fd40000000000 */
.L_x_10:
[----:B------:R-:W1:Y:S01]  /*0a20*/  LDC.64 R10, c[0x0][0x390] ;  /* 0x0000e400ff0a7b82 */ /* 0x000e620000000a00 */
[----:B------:R-:W-:-:S05]  /*0a30*/  IMAD.WIDE R38, R9, 0x4, R26 ;  /* 0x0000000409267825 */ /* 0x000fca00078e021a */
[----:B0-----:R-:W2:Y:S01]  /*0a40*/  LDG.E R14, desc[UR16][R38.64+-0x100] ;  /* 0xffff0010260e7981 */ /* 0x001ea2000c1e1900 */
[----:B------:R-:W-:-:S03]  /*0a50*/  VIADD R33, R9, 0x80 ;  /* 0x0000008009217836 */ /* 0x000fc60000000000 */
[----:B------:R-:W3:Y:S04]  /*0a60*/  LDG.E R18, desc[UR16][R38.64+-0x80] ;  /* 0xffff801026127981 */ /* 0x000ee8000c1e1900 */
[----:B------:R-:W4:Y:S04]  /*0a70*/  LDG.E R40, desc[UR16][R38.64] ;  /* 0x0000001026287981 */ /* 0x000f28000c1e1900 */
[----:B------:R-:W5:Y:S01]  /*0a80*/  LDG.E R45, desc[UR16][R38.64+0x80] ;  /* 0x00008010262d7981 */ /* 0x000f62000c1e1900 */
[----:B-1----:R-:W-:-:S05]  /*0a90*/  IMAD.WIDE R12, R9, 0x4, R10 ;  /* 0x00000004090c7825 */ /* 0x002fca00078e020a */
[----:B------:R-:W2:Y:S04]  /*0aa0*/  LDG.E R44, desc[UR16][R12.64] ;  /* 0x000000100c2c7981 */ /* 0x000ea8000c1e1900 */
[----:B------:R-:W3:Y:S04]  /*0ab0*/  LDG.E R42, desc[UR16][R12.64+0x80] ;  /* 0x000080100c2a7981 */ /* 0x000ee8000c1e1900 */
[----:B------:R-:W4:Y:S04]  /*0ac0*/  LDG.E R41, desc[UR16][R12.64+0x100] ;  /* 0x000100100c297981 */ /* 0x000f28000c1e1900 */
[----:B------:R-:W5:Y:S04]  /*0ad0*/  LDG.E R43, desc[UR16][R12.64+0x180] ;  /* 0x000180100c2b7981 */ /* 0x000f68000c1e1900 */
[----:B--2---:R-:W-:Y:S04]  /*0ae0*/  STS [R8+-0x100], R44 ;  /* 0xffff002c08007388 */ /* 0x004fe80000000800 */
[----:B------:R0:W-:Y:S02]  /*0af0*/  STS [R17+-0x100], R14 ;  /* 0xffff000e11007388 */ /* 0x0001e40000000800 */
[----:B0-----:R-:W-:-:S04]  /*0b00*/  IMAD.WIDE R14, R33, 0x4, R10 ;  /* 0x00000004210e7825 */ /* 0x001fc800078e020a */
[----:B------:R-:W-:Y:S01]  /*0b10*/  IMAD.WIDE R32, R33, 0x4, R26 ;  /* 0x0000000421207825 */ /* 0x000fe200078e021a */
[----:B------:R-:W2:Y:S04]  /*0b20*/  LDG.E R13, desc[UR16][R14.64] ;  /* 0x000000100e0d7981 */ /* 0x000ea8000c1e1900 */
[----:B------:R-:W2:Y:S04]  /*0b30*/  LDG.E R12, desc[UR16][R32.64+-0x100] ;  /* 0xffff0010200c7981 */ /* 0x000ea8000c1e1900 */
[----:B---3--:R0:W-:Y:S04]  /*0b40*/  STS [R8+-0x80], R42 ;  /* 0xffff802a08007388 */ /* 0x0081e80000000800 */
[----:B------:R-:W3:Y:S04]  /*0b50*/  LDG.E R39, desc[UR16][R14.64+0x80] ;  /* 0x000080100e277981 */ /* 0x000ee8000c1e1900 */
[----:B------:R-:W-:Y:S04]  /*0b60*/  STS [R17+-0x80], R18 ;  /* 0xffff801211007388 */ /* 0x000fe80000000800 */
[----:B----4-:R1:W-:Y:S04]  /*0b70*/  STS [R8], R41 ;  /* 0x0000002908007388 */ /* 0x0103e80000000800 */
[----:B------:R-:W4:Y:S04]  /*0b80*/  LDG.E R38, desc[UR16][R32.64+-0x80] ;  /* 0xffff801020267981 */ /* 0x000f28000c1e1900 */
[----:B------:R-:W4:Y:S04]  /*0b90*/  LDG.E R44, desc[UR16][R14.64+0x100] ;  /* 0x000100100e2c7981 */ /* 0x000f28000c1e1900 */
[----:B------:R-:W-:Y:S04]  /*0ba0*/  STS [R17], R40 ;  /* 0x0000002811007388 */ /* 0x000fe80000000800 */
[----:B0-----:R-:W4:Y:S04]  /*0bb0*/  LDG.E R42, desc[UR16][R32.64] ;  /* 0x00000010202a7981 */ /* 0x001f28000c1e1900 */
[----:B-----5:R0:W-:Y:S04]  /*0bc0*/  STS [R8+0x80], R43 ;  /* 0x0000802b08007388 */ /* 0x0201e80000000800 */
[----:B------:R-:W-:Y:S04]  /*0bd0*/  STS [R17+0x80], R45 ;  /* 0x0000802d11007388 */ /* 0x000fe80000000800 */
[----:B-1----:R1:W5:Y:S01]  /*0be0*/  LDG.E R41, desc[UR16][R14.64+0x180] ;  /* 0x000180100e297981 */ /* 0x002362000c1e1900 */
[----:B0-----:R-:W-:-:S03]  /*0bf0*/  IADD3 R43, PT, PT, R9, 0x100, RZ ;  /* 0x00000100092b7810 */ /* 0x001fc60007ffe0ff */
[----:B------:R-:W5:Y:S02]  /*0c00*/  LDG.E R18, desc[UR16][R32.64+0x80] ;  /* 0x0000801020127981 */ /* 0x000f64000c1e1900 */
[----:B-1----:R-:W-:-:S05]  /*0c10*/  IMAD.WIDE R14, R43, 0x4, R26 ;  /* 0x000000042b0e7825 */ /* 0x002fca00078e021a */
[----:B------:R-:W5:Y:S04]  /*0c20*/  LDG.E R32, desc[UR16][R14.64+-0x100] ;  /* 0xffff00100e207981 */ /* 0x000f68000c1e1900 */
[----:B------:R-:W5:Y:S04]  /*0c30*/  LDG.E R40, desc[UR16][R14.64] ;  /* 0x000000100e287981 */ /* 0x000f68000c1e1900 */
[----:B--2---:R-:W-:Y:S04]  /*0c40*/  STS [R8+0x100], R13 ;  /* 0x0001000d08007388 */ /* 0x004fe80000000800 */
[----:B------:R0:W-:Y:S02]  /*0c50*/  STS [R17+0x100], R12 ;  /* 0x0001000c11007388 */ /* 0x0001e40000000800 */
[----:B0-----:R-:W-:-:S05]  /*0c60*/  IMAD.WIDE R12, R43, 0x4, R10 ;  /* 0x000000042b0c7825 */ /* 0x001fca00078e020a */
[----:B------:R-:W2:Y:S04]  /*0c70*/  LDG.E R43, desc[UR16][R12.64] ;  /* 0x000000100c2b7981 */ /* 0x000ea8000c1e1900 */
[----:B------:R-:W2:Y:S04]  /*0c80*/  LDG.E R33, desc[UR16][R12.64+0x80] ;  /* 0x000080100c217981 */ /* 0x000ea8000c1e1900 */
[----:B---3--:R0:W-:Y:S04]  /*0c90*/  STS [R8+0x180], R39 ;  /* 0x0001802708007388 */ /* 0x0081e80000000800 */
[----:B----4-:R-:W-:Y:S04]  /*0ca0*/  STS [R17+0x180], R38 ;  /* 0x0001802611007388 */ /* 0x010fe80000000800 */
[----:B------:R-:W-:Y:S04]  /*0cb0*/  STS [R8+0x200], R44 ;  /* 0x0002002c08007388 */ /* 0x000fe80000000800 */
[----:B------:R1:W-:Y:S04]  /*0cc0*/  STS [R17+0x200], R42 ;  /* 0x0002002a11007388 */ /* 0x0003e80000000800 */
[----:B0-----:R-:W3:Y:S04]  /*0cd0*/  LDG.E R39, desc[UR16][R12.64+0x100] ;  /* 0x000100100c277981 */ /* 0x001ee8000c1e1900 */
[----:B------:R0:W4:Y:S01]  /*0ce0*/  LDG.E R45, desc[UR16][R12.64+0x180] ;  /* 0x000180100c2d7981 */ /* 0x000122000c1e1900 */
[----:B-1----:R-:W-:-:S03]  /*0cf0*/  VIADD R42, R9, 0x180 ;  /* 0x00000180092a7836 */ /* 0x002fc60000000000 */
[----:B------:R-:W3:Y:S01]  /*0d00*/  LDG.E R38, desc[UR16][R14.64+-0x80] ;  /* 0xffff80100e267981 */ /* 0x000ee2000c1e1900 */
[----:B------:R-:W-:-:S03]  /*0d10*/  IMAD.WIDE R10, R42, 0x4, R10 ;  /* 0x000000042a0a7825 */ /* 0x000fc600078e020a */
[----:B------:R-:W4:Y:S01]  /*0d20*/  LDG.E R44, desc[UR16][R14.64+0x80] ;  /* 0x000080100e2c7981 */ /* 0x000f22000c1e1900 */
[----:B0-----:R-:W-:-:S03]  /*0d30*/  IMAD.WIDE R12, R42, 0x4, R26 ;  /* 0x000000042a0c7825 */ /* 0x001fc600078e021a */
[----:B-----5:R-:W-:Y:S04]  /*0d40*/  STS [R8+0x280], R41 ;  /* 0x0002802908007388 */ /* 0x020fe80000000800 */
[----:B------:R0:W-:Y:S04]  /*0d50*/  STS [R17+0x280], R18 ;  /* 0x0002801211007388 */ /* 0x0001e80000000800 */
[----:B------:R-:W5:Y:S04]  /*0d60*/  LDG.E R15, desc[UR16][R10.64] ;  /* 0x000000100a0f7981 */ /* 0x000f68000c1e1900 */
[----:B------:R-:W5:Y:S04]  /*0d70*/  LDG.E R42, desc[UR16][R12.64+-0x100] ;  /* 0xffff00100c2a7981 */ /* 0x000f68000c1e1900 */
[----:B0-----:R-:W5:Y:S04]  /*0d80*/  LDG.E R18, desc[UR16][R10.64+0x80] ;  /* 0x000080100a127981 */ /* 0x001f68000c1e1900 */
[----:B------:R-:W5:Y:S04]  /*0d90*/  LDG.E R41, desc[UR16][R10.64+0x100] ;  /* 0x000100100a297981 */ /* 0x000f68000c1e1900 */
[----:B------:R-:W5:Y:S04]  /*0da0*/  LDG.E R14, desc[UR16][R10.64+0x180] ;  /* 0x000180100a0e7981 */ /* 0x000f68000c1e1900 */
[----:B--2---:R0:W-:Y:S04]  /*0db0*/  STS [R8+0x300], R43 ;  /* 0x0003002b08007388 */ /* 0x0041e80000000800 */
[----:B------:R1:W-:Y:S04]  /*0dc0*/  STS [R17+0x300], R32 ;  /* 0x0003002011007388 */ /* 0x0003e80000000800 */
[----:B------:R2:W-:Y:S04]  /*0dd0*/  STS [R8+0x380], R33 ;  /* 0x0003802108007388 */ /* 0x0005e80000000800 */
[----:B0-----:R-:W5:Y:S04]  /*0de0*/  LDG.E R43, desc[UR16][R12.64+0x80] ;  /* 0x000080100c2b7981 */ /* 0x001f68000c1e1900 */
[----:B-1----:R-:W5:Y:S04]  /*0df0*/  LDG.E R32, desc[UR16][R12.64+-0x80] ;  /* 0xffff80100c207981 */ /* 0x002f68000c1e1900 */
[----:B--2---:R-:W2:Y:S01]  /*0e00*/  LDG.E R33, desc[UR16][R12.64] ;  /* 0x000000100c217981 */ /* 0x004ea2000c1e1900 */
[----:B------:R-:W-:-:S04]  /*0e10*/  IADD3 R19, PT, PT, R19, 0x200, RZ ;  /* 0x0000020013137810 */ /* 0x000fc80007ffe0ff */
[----:B------:R-:W-:Y:S01]  /*0e20*/  ISETP.GE.AND P1, PT, R19, R16, PT ;  /* 0x000000101300720c */ /* 0x000fe20003f26270 */
[----:B---3--:R-:W-:Y:S04]  /*0e30*/  STS [R17+0x380], R38 ;  /* 0x0003802611007388 */ /* 0x008fe80000000800 */
[----:B------:R-:W-:Y:S04]  /*0e40*/  STS [R8+0x400], R39 ;  /* 0x0004002708007388 */ /* 0x000fe80000000800 */
[----:B------:R-:W-:Y:S04]  /*0e50*/  STS [R17+0x400], R40 ;  /* 0x0004002811007388 */ /* 0x000fe80000000800 */
[----:B----4-:R-:W-:Y:S04]  /*0e60*/  STS [R8+0x480], R45 ;  /* 0x0004802d08007388 */ /* 0x010fe80000000800 */
[----:B------:R-:W-:Y:S04]  /*0e70*/  STS [R17+0x480], R44 ;  /* 0x0004802c11007388 */ /* 0x000fe80000000800 */
[----:B-----5:R-:W-:Y:S04]  /*0e80*/  STS [R8+0x500], R15 ;  /* 0x0005000f08007388 */ /* 0x020fe80000000800 */
[----:B------:R-:W-:Y:S04]  /*0e90*/  STS [R17+0x500], R42 ;  /* 0x0005002a11007388 */ /* 0x000fe80000000800 */
[----:B------:R-:W-:Y:S01]  /*0ea0*/  STS [R8+0x580], R18 ;  /* 0x0005801208007388 */ /* 0x000fe20000000800 */
[----:B------:R-:W-:-:S03]  /*0eb0*/  VIADD R9, R9, 0x200 ;  /* 0x0000020009097836 */ /* 0x000fc60000000000 */
[----:B------:R-:W-:Y:S04]  /*0ec0*/  STS [R17+0x580], R32 ;  /* 0x0005802011007388 */ /* 0x000fe80000000800 */
[----:B------:R-:W-:Y:S04]  /*0ed0*/  STS [R8+0x600], R41 ;  /* 0x0006002908007388 */ /* 0x000fe80000000800 */
[----:B--2---:R-:W-:Y:S04]  /*0ee0*/  STS [R17+0x600], R33 ;  /* 0x0006002111007388 */ /* 0x004fe80000000800 */
[----:B------:R0:W-:Y:S04]  /*0ef0*/  STS [R8+0x680], R14 ;  /* 0x0006800e08007388 */ /* 0x0001e80000000800 */
[----:B------:R1:W-:Y:S01]  /*0f00*/  STS [R17+0x680], R43 ;  /* 0x0006802b11007388 */ /* 0x0003e20000000800 */
[----:B0-----:R-:W-:Y:S01]  /*0f10*/  IADD3 R8, PT, PT, R8, 0x800, RZ ;  /* 0x0000080008087810 */ /* 0x001fe20007ffe0ff */
[----:B-1----:R-:W-:Y:S01]  /*0f20*/  VIADD R17, R17, 0x800 ;  /* 0x0000080011117836 */ /* 0x002fe20000000000 */
[----:B------:R-:W-:Y:S06]  /*0f30*/  @!P1 BRA `(.L_x_10) ;  /* 0xfffffff800b89947 */ /* 0x000fec000383ffff */
.L_x_9:
[----:B------:R-:W-:Y:S05]  /*0f40*/  BSYNC.RECONVERGENT B1 ;  /* 0x0000000000017941 */ /* 0x000fea0003800200 */
.L_x_8:
[----:B------:R-:W-:Y:S01]  /*0f50*/  IADD3 R10, PT, PT, -R19, UR15, RZ ;  /* 0x0000000f130a7c10 */ /* 0x000fe2000fffe1ff */
[----:B------:R-:W-:Y:S03]  /*0f60*/  BSSY.RECONVERGENT B1, `(.L_x_11) ;  /* 0x000002e000017945 */ /* 0x000fe60003800200 */
[----:B------:R-:W-:-:S13]  /*0f70*/  ISETP.GT.AND P1, PT, R10, 0x80, PT ;  /* 0x000000800a00780c */ /* 0x000fda0003f24270 */
[----:B------:R-:W-:Y:S05]  /*0f80*/  @!P1 BRA `(.L_x_12) ;  /* 0x0000000000ac9947 */ /* 0x000fea0003800000 */
[----:B------:R-:W2:Y:S01]  /*0f90*/  LDC.64 R10, c[0x0][0x390] ;  /* 0x0000e400ff0a7b82 */ /* 0x000ea20000000a00 */
[----:B01----:R-:W-:-:S05]  /*0fa0*/  IMAD.WIDE R12, R9, 0x4, R26 ;  /* 0x00000004090c7825 */ /* 0x003fca00078e021a */
[----:B------:R-:W3:Y:S01]  /*0fb0*/  LDG.E R16, desc[UR16][R12.64+-0x100] ;  /* 0xffff00100c107981 */ /* 0x000ee2000c1e1900 */
[----:B------:R-:W-:-:S03]  /*0fc0*/  IADD3 R33, PT, PT, R9, 0x80, RZ ;  /* 0x0000008009217810 */ /* 0x000fc60007ffe0ff */
[----:B------:R-:W4:Y:S04]  /*0fd0*/  LDG.E R18, desc[UR16][R12.64+-0x80] ;  /* 0xffff80100c127981 */ /* 0x000f28000c1e1900 */
[----:B------:R-:W5:Y:S04]  /*0fe0*/  LDG.E R38, desc[UR16][R12.64] ;  /* 0x000000100c267981 */ /* 0x000f68000c1e1900 */
[----:B------:R-:W5:Y:S01]  /*0ff0*/  LDG.E R40, desc[UR16][R12.64+0x80] ;  /* 0x000080100c287981 */ /* 0x000f62000c1e1900 */
[----:B--2---:R-:W-:-:S05]  /*1000*/  IMAD.WIDE R14, R9, 0x4, R10 ;  /* 0x00000004090e7825 */ /* 0x004fca00078e020a */
[----:B------:R-:W2:Y:S01]  /*1010*/  LDG.E R39, desc[UR16][R14.64] ;  /* 0x000000100e277981 */ /* 0x000ea2000c1e1900 */
[----:B------:R-:W-:-:S03]  /*1020*/  IMAD.WIDE R10, R33, 0x4, R10 ;  /* 0x00000004210a7825 */ /* 0x000fc600078e020a */
[----:B------:R-:W4:Y:S01]  /*1030*/  LDG.E R41, desc[UR16][R14.64+0x80] ;  /* 0x000080100e297981 */ /* 0x000f22000c1e1900 */
[----:B------:R-:W-:-:S03]  /*1040*/  IMAD.WIDE R32, R33, 0x4, R26 ;  /* 0x0000000421207825 */ /* 0x000fc600078e021a */
[----:B------:R-:W5:Y:S04]  /*1050*/  LDG.E R43, desc[UR16][R14.64+0x100] ;  /* 0x000100100e2b7981 */ /* 0x000f68000c1e1900 */
        /* <DEDUP_REMOVED lines=8> */
[----:B--2---:R-:W-:Y:S04]  /*10e0*/  STS [R8+-0x100], R39 ;  /* 0xffff002708007388 */ /* 0x004fe80000000800 */
[----:B---3--:R0:W-:Y:S04]  /*10f0*/  STS [R17+-0x100], R16 ;  /* 0xffff001011007388 */ /* 0x0081e80000000800 */
[----:B0-----:R-:W2:Y:S04]  /*1100*/  LDG.E R16, desc[UR16][R32.64+0x80] ;  /* 0x0000801020107981 */ /* 0x001ea8000c1e1900 */
[----:B----4-:R-:W-:Y:S04]  /*1110*/  STS [R8+-0x80], R41 ;  /* 0xffff802908007388 */ /* 0x010fe80000000800 */
[----:B------:R-:W-:Y:S04]  /*1120*/  STS [R17+-0x80], R18 ;  /* 0xffff801211007388 */ /* 0x000fe80000000800 */
[----:B-----5:R-:W-:Y:S04]  /*1130*/  STS [R8], R43 ;  /* 0x0000002b08007388 */ /* 0x020fe80000000800 */
[----:B------:R-:W-:Y:S04]  /*1140*/  STS [R17], R38 ;  /* 0x0000002611007388 */ /* 0x000fe80000000800 */
[----:B------:R-:W-:Y:S04]  /*1150*/  STS [R8+0x80], R15 ;  /* 0x0000800f08007388 */ /* 0x000fe80000000800 */
[----:B------:R-:W-:Y:S04]  /*1160*/  STS [R17+0x80], R40 ;  /* 0x0000802811007388 */ /* 0x000fe80000000800 */
[----:B------:R-:W-:Y:S04]  /*1170*/  STS [R8+0x100], R44 ;  /* 0x0001002c08007388 */ /* 0x000fe80000000800 */
[----:B------:R-:W-:Y:S04]  /*1180*/  STS [R17+0x100], R12 ;  /* 0x0001000c11007388 */ /* 0x000fe80000000800 */
[----:B------:R-:W-:Y:S04]  /*1190*/  STS [R8+0x180], R42 ;  /* 0x0001802a08007388 */ /* 0x000fe80000000800 */
[----:B------:R-:W-:Y:S04]  /*11a0*/  STS [R17+0x180], R13 ;  /* 0x0001800d11007388 */ /* 0x000fe80000000800 */
[----:B------:R-:W-:Y:S01]  /*11b0*/  STS [R8+0x200], R45 ;  /* 0x0002002d08007388 */ /* 0x000fe20000000800 */
[----:B------:R-:W-:-:S03]  /*11c0*/  PLOP3.LUT P0, PT, PT, PT, PT, 0x8, 0x80 ;  /* 0x000000000080781c */ /* 0x000fc60003f0e170 */
[----:B------:R-:W-:Y:S01]  /*11d0*/  STS [R17+0x200], R14 ;  /* 0x0002000e11007388 */ /* 0x000fe20000000800 */
[----:B------:R-:W-:Y:S01]  /*11e0*/  VIADD R19, R19, 0x100 ;  /* 0x0000010013137836 */ /* 0x000fe20000000000 */
[----:B------:R-:W-:Y:S02]  /*11f0*/  IADD3 R9, PT, PT, R9, 0x100, RZ ;  /* 0x0000010009097810 */ /* 0x000fe40007ffe0ff */
[----:B------:R0:W-:Y:S02]  /*1200*/  STS [R8+0x280], R11 ;  /* 0x0002800b08007388 */ /* 0x0001e40000000800 */
[----:B0-----:R-:W-:Y:S02]  /*1210*/  VIADD R8, R8, 0x400 ;  /* 0x0000040008087836 */ /* 0x001fe40000000000 */
[----:B--2---:R0:W-:Y:S02]  /*1220*/  STS [R17+0x280], R16 ;  /* 0x0002801011007388 */ /* 0x0041e40000000800 */
[----:B0-----:R-:W-:-:S07]  /*1230*/  IADD3 R17, PT, PT, R17, 0x400, RZ ;  /* 0x0000040011117810 */ /* 0x001fce0007ffe0ff */
.L_x_12:
[----:B------:R-:W-:Y:S05]  /*1240*/  BSYNC.RECONVERGENT B1 ;  /* 0x0000000000017941 */ /* 0x000fea0003800200 */
.L_x_11:
[----:B------:R-:W-:-:S13]  /*1250*/  ISETP.LT.OR P0, PT, R19, UR15, P0 ;  /* 0x0000000f13007c0c */ /* 0x000fda0008701670 */
[----:B------:R-:W-:Y:S05]  /*1260*/  @!P0 BRA `(.L_x_5) ;  /* 0x00000000004c8947 */ /* 0x000fea0003800000 */
[----:B------:R-:W2:Y:S01]  /*1270*/  LDC.64 R10, c[0x0][0x390] ;  /* 0x0000e400ff0a7b82 */ /* 0x000ea20000000a00 */
[----:B01----:R-:W-:-:S05]  /*1280*/  IMAD.WIDE R12, R9, 0x4, R26 ;  /* 0x00000004090c7825 */ /* 0x003fca00078e021a */
[----:B------:R-:W3:Y:S04]  /*1290*/  LDG.E R14, desc[UR16][R12.64+-0x100] ;  /* 0xffff00100c0e7981 */ /* 0x000ee8000c1e1900 */
[----:B------:R-:W4:Y:S04]  /*12a0*/  LDG.E R16, desc[UR16][R12.64+-0x80] ;  /* 0xffff80100c107981 */ /* 0x000f28000c1e1900 */
[----:B------:R-:W5:Y:S04]  /*12b0*/  LDG.E R18, desc[UR16][R12.64] ;  /* 0x000000100c127981 */ /* 0x000f68000c1e1900 */
[----:B------:R-:W5:Y:S01]  /*12c0*/  LDG.E R32, desc[UR16][R12.64+0x80] ;  /* 0x000080100c207981 */ /* 0x000f62000c1e1900 */
[----:B--2---:R-:W-:-:S05]  /*12d0*/  IMAD.WIDE R10, R9, 0x4, R10 ;  /* 0x00000004090a7825 */ /* 0x004fca00078e020a */
[----:B------:R-:W2:Y:S04]  /*12e0*/  LDG.E R9, desc[UR16][R10.64] ;  /* 0x000000100a097981 */ /* 0x000ea8000c1e1900 */
[----:B------:R-:W4:Y:S04]  /*12f0*/  LDG.E R15, desc[UR16][R10.64+0x80] ;  /* 0x000080100a0f7981 */ /* 0x000f28000c1e1900 */
[----:B------:R-:W5:Y:S04]  /*1300*/  LDG.E R19, desc[UR16][R10.64+0x100] ;  /* 0x000100100a137981 */ /* 0x000f68000c1e1900 */
[----:B------:R-:W5:Y:S04]  /*1310*/  LDG.E R33, desc[UR16][R10.64+0x180] ;  /* 0x000180100a217981 */ /* 0x000f68000c1e1900 */
[----:B--2---:R2:W-:Y:S04]  /*1320*/  STS [R8+-0x100], R9 ;  /* 0xffff000908007388 */ /* 0x0045e80000000800 */
[----:B---3--:R2:W-:Y:S04]  /*1330*/  STS [R17+-0x100], R14 ;  /* 0xffff000e11007388 */ /* 0x0085e80000000800 */
[----:B----4-:R2:W-:Y:S04]  /*1340*/  STS [R8+-0x80], R15 ;  /* 0xffff800f08007388 */ /* 0x0105e80000000800 */
[----:B------:R2:W-:Y:S04]  /*1350*/  STS [R17+-0x80], R16 ;  /* 0xffff801011007388 */ /* 0x0005e80000000800 */
[----:B-----5:R2:W-:Y:S04]  /*1360*/  STS [R8], R19 ;  /* 0x0000001308007388 */ /* 0x0205e80000000800 */
[----:B------:R2:W-:Y:S04]  /*1370*/  STS [R17], R18 ;  /* 0x0000001211007388 */ /* 0x0005e80000000800 */
[----:B------:R2:W-:Y:S04]  /*1380*/  STS [R8+0x80], R33 ;  /* 0x0000802108007388 */ /* 0x0005e80000000800 */
[----:B------:R2:W-:Y:S02]  /*1390*/  STS [R17+0x80], R32 ;  /* 0x0000802011007388 */ /* 0x0005e40000000800 */
.L_x_5:
[----:B------:R-:W-:Y:S05]  /*13a0*/  BSYNC.RECONVERGENT B0 ;  /* 0x0000000000007941 */ /* 0x000fea0003800200 */
.L_x_4:
[----:B------:R-:W-:Y:S01]  /*13b0*/  ISETP.GE.AND P1, PT, R24, UR15, PT ;  /* 0x0000000f18007c0c */ /* 0x000fe2000bf26270 */
[----:B------:R-:W3:Y:S01]  /*13c0*/  LDCU.64 UR32, c[0x0][0x388] ;  /* 0x00007100ff2077ac */ /* 0x000ee20008000a00 */
[----:B------:R-:W-:Y:S11]  /*13d0*/  BSSY.RECONVERGENT B0, `(.L_x_13) ;  /* 0x0000050000007945 */ /* 0x000ff60003800200 */
[----:B------:R-:W-:Y:S05]  /*13e0*/  @P1 BRA `(.L_x_14) ;  /* 0x0000000400381947 */ /* 0x000fea0003800000 */
[----:B--2---:R-:W-:Y:S01]  /*13f0*/  IADD3 R9, PT, PT, -R24, UR23, RZ ;  /* 0x0000001718097c10 */ /* 0x004fe2000fffe1ff */
[----:B------:R-:W-:Y:S01]  /*1400*/  BSSY.RECONVERGENT B1, `(.L_x_15) ;  /* 0x000001c000017945 */ /* 0x000fe20003800200 */
[----:B------:R-:W-:Y:S02]  /*1410*/  IMAD.MOV.U32 R18, RZ, RZ, R24 ;  /* 0x000000ffff127224 */ /* 0x000fe400078e0018 */
[C---:B------:R-:W-:Y:S02]  /*1420*/  LEA.HI R8, R9.reuse, 0x1, RZ, 0x1b ;  /* 0x0000000109087811 */ /* 0x040fe400078fd8ff */
[----:B------:R-:W-:Y:S02]  /*1430*/  ISETP.GE.U32.AND P2, PT, R9, 0x60, PT ;  /* 0x000000600900780c */ /* 0x000fe40003f46070 */
[----:B------:R-:W-:-:S04]  /*1440*/  LOP3.LUT R10, R8, 0x3, RZ, 0xc0, !PT ;  /* 0x00000003080a7812 */ /* 0x000fc800078ec0ff */
[----:B------:R-:W-:-:S13]  /*1450*/  ISETP.NE.AND P0, PT, R10, RZ, PT ;  /* 0x000000ff0a00720c */ /* 0x000fda0003f05270 */
[----:B------:R-:W-:Y:S05]  /*1460*/  @!P0 BRA `(.L_x_16) ;  /* 0x0000000000548947 */ /* 0x000fea0003800000 */
[----:B------:R-:W-:Y:S01]  /*1470*/  IADD3 R8, PT, PT, R21, R24, RZ ;  /* 0x0000001815087210 */ /* 0x000fe20007ffe0ff */
[----:B------:R-:W-:Y:S01]  /*1480*/  IMAD.MOV.U32 R9, RZ, RZ, 0x4 ;  /* 0x00000004ff097424 */ /* 0x000fe200078e00ff */
[----:B------:R-:W2:Y:S03]  /*1490*/  LDG.E R11, desc[UR16][R22.64] ;  /* 0x00000010160b7981 */ /* 0x000ea6000c1e1900 */
[----:B------:R-:W-:-:S06]  /*14a0*/  IMAD.WIDE R8, R8, R9, UR6 ;  /* 0x0000000608087e25 */ /* 0x000fcc000f8e0209 */
[----:B------:R-:W4:Y:S01]  /*14b0*/  LDG.E R8, desc[UR16][R8.64] ;  /* 0x0000001008087981 */ /* 0x000f22000c1e1900 */
[----:B------:R-:W-:Y:S02]  /*14c0*/  ISETP.NE.AND P0, PT, R10, 0x1, PT ;  /* 0x000000010a00780c */ /* 0x000fe40003f05270 */
[----:B------:R-:W-:Y:S01]  /*14d0*/  IADD3 R18, PT, PT, R24, 0x20, RZ ;  /* 0x0000002018127810 */ /* 0x000fe20007ffe0ff */
[----:B----4-:R4:W-:Y:S04]  /*14e0*/  STS [R7], R8 ;  /* 0x0000000807007388 */ /* 0x0109e80000000800 */
[----:B--2---:R4:W-:Y:S06]  /*14f0*/  STS [R4], R11 ;  /* 0x0000000b04007388 */ /* 0x0049ec0000000800 */
[----:B------:R-:W-:Y:S05]  /*1500*/  @!P0 BRA `(.L_x_16) ;  /* 0x00000000002c8947 */ /* 0x000fea0003800000 */
[----:B------:R-:W-:Y:S01]  /*1510*/  ISETP.NE.AND P0, PT, R10, 0x2, PT ;  /* 0x000000020a00780c */ /* 0x000fe20003f05270 */
[----:B----4-:R-:W2:Y:S04]  /*1520*/  LDG.E R8, desc[UR16][R30.64+0x80] ;  /* 0x000080101e087981 */ /* 0x010ea8000c1e1900 */
[----:B------:R-:W4:Y:S08]  /*1530*/  LDG.E R9, desc[UR16][R28.64+0x80] ;  /* 0x000080101c097981 */ /* 0x000f30000c1e1900 */
[----:B------:R-:W5:Y:S04]  /*1540*/  @P0 LDG.E R10, desc[UR16][R30.64+0x100] ;  /* 0x000100101e0a0981 */ /* 0x000f68000c1e1900 */
[----:B------:R-:W3:Y:S01]  /*1550*/  @P0 LDG.E R11, desc[UR16][R28.64+0x100] ;  /* 0x000100101c0b0981 */ /* 0x000ee2000c1e1900 */
[C---:B------:R-:W-:Y:S01]  /*1560*/  VIADD R18, R24.reuse, 0x40 ;  /* 0x0000004018127836 */ /* 0x040fe20000000000 */
[----:B------:R-:W-:-:S02]  /*1570*/  @P0 IADD3 R18, PT, PT, R24, 0x60, RZ ;  /* 0x0000006018120810 */ /* 0x000fc40007ffe0ff */
[----:B--2---:R2:W-:Y:S04]  /*1580*/  STS [R7+0x80], R8 ;  /* 0x0000800807007388 */ /* 0x0045e80000000800 */
[----:B----4-:R2:W-:Y:S04]  /*1590*/  STS [R4+0x80], R9 ;  /* 0x0000800904007388 */ /* 0x0105e80000000800 */
[----:B-----5:R2:W-:Y:S04]  /*15a0*/  @P0 STS [R7+0x100], R10 ;  /* 0x0001000a07000388 */ /* 0x0205e80000000800 */
[----:B---3--:R2:W-:Y:S02]  /*15b0*/  @P0 STS [R4+0x100], R11 ;  /* 0x0001000b04000388 */ /* 0x0085e40000000800 */
.L_x_16:
[----:B---3--:R-:W-:Y:S05]  /*15c0*/  BSYNC.RECONVERGENT B1 ;  /* 0x0000000000017941 */ /* 0x008fea0003800200 */
.L_x_15:
[----:B------:R-:W-:Y:S05]  /*15d0*/  @!P2 BRA `(.L_x_14) ;  /* 0x0000000000bca947 */ /* 0x000fea0003800000 */
[----:B--2---:R-:W2:Y:S01]  /*15e0*/  S2R R9, SR_CgaCtaId ;  /* 0x0000000000097919 */ /* 0x004ea20000008800 */
[----:B-1----:R-:W-:-:S04]  /*15f0*/  MOV R16, 0x400 ;  /* 0x0000040000107802 */ /* 0x002fc80000000f00 */
[----:B--2---:R-:W-:-:S07]  /*1600*/  LEA R16, R9, R16, 0x18 ;  /* 0x0000001009107211 */ /* 0x004fce00078ec0ff */
.L_x_17:
[----:B0-----:R-:W-:Y:S02]  /*1610*/  IMAD.IADD R39, R21, 0x1, R18 ;  /* 0x0000000115277824 */ /* 0x001fe400078e0212 */
[----:B0-----:R-:W-:Y:S02]  /*1620*/  HFMA2 R12, -RZ, RZ, 0, 2.384185791015625e-07 ;  /* 0x00000004ff0c7431 */ /* 0x001fe400000001ff */
[C---:B------:R-:W-:Y:S01]  /*1630*/  VIADD R9, R39.reuse, 0x20 ;  /* 0x0000002027097836 */ /* 0x040fe20000000000 */
[C---:B------:R-:W-:Y:S01]  /*1640*/  IADD3 R41, P0, PT, R39.reuse, UR19, RZ ;  /* 0x0000001327297c10 */ /* 0x040fe2000ff1e0ff */
[C---:B------:R-:W-:Y:S01]  /*1650*/  VIADD R40, R39.reuse, 0x60 ;  /* 0x0000006027287836 */ /* 0x040fe20000000000 */
[----:B------:R-:W-:Y:S02]  /*1660*/  IADD3 R14, PT, PT, R39, 0x40, RZ ;  /* 0x00000040270e7810 */ /* 0x000fe40007ffe0ff */
[----:B----4-:R-:W-:Y:S01]  /*1670*/  IADD3 R11, P2, PT, R9, UR19, RZ ;  /* 0x00000013090b7c10 */ /* 0x010fe2000ff5e0ff */
[C---:B------:R-:W-:Y:S01]  /*1680*/  IMAD.WIDE R12, R39.reuse, R12, UR6 ;  /* 0x00000006270c7e25 */ /* 0x040fe2000f8e020c */
[----:B------:R-:W-:-:S02]  /*1690*/  LEA.HI.X.SX32 R44, R39, RZ, 0x1, P0 ;  /* 0x000000ff272c7211 */ /* 0x000fc400000f0eff */
[----:B------:R-:W-:Y:S02]  /*16a0*/  LEA.HI.X.SX32 R42, R9, RZ, 0x1, P2 ;  /* 0x000000ff092a7211 */ /* 0x000fe400010f0eff */
[----:B------:R-:W-:Y:S01]  /*16b0*/  LEA R8, P0, R41, UR32, 0x2 ;  /* 0x0000002029087c11 */ /* 0x000fe2000f8010ff */
[----:B------:R-:W2:Y:S01]  /*16c0*/  LDG.E R17, desc[UR16][R12.64] ;  /* 0x000000100c117981 */ /* 0x000ea2000c1e1900 */
[----:B------:R-:W-:Y:S02]  /*16d0*/  LEA R10, P2, R11, UR32, 0x2 ;  /* 0x000000200b0a7c11 */ /* 0x000fe4000f8410ff */
[----:B------:R-:W-:Y:S01]  /*16e0*/  IADD3 R15, P3, PT, R14, UR19, RZ ;  /* 0x000000130e0f7c10 */ /* 0x000fe2000ff7e0ff */
[----:B------:R-:W3:Y:S01]  /*16f0*/  LDG.E R19, desc[UR16][R12.64+0x80] ;  /* 0x000080100c137981 */ /* 0x000ee2000c1e1900 */
[----:B------:R-:W-:Y:S02]  /*1700*/  IADD3 R38, P4, PT, R40, UR19, RZ ;  /* 0x0000001328267c10 */ /* 0x000fe4000ff9e0ff */
[----:B------:R-:W-:Y:S01]  /*1710*/  LEA.HI.X R9, R41, UR33, R44, 0x2, P0 ;  /* 0x0000002129097c11 */ /* 0x000fe200080f142c */
[----:B------:R-:W4:Y:S01]  /*1720*/  LDG.E R32, desc[UR16][R12.64+0x100] ;  /* 0x000100100c207981 */ /* 0x000f22000c1e1900 */
[----:B------:R-:W-:-:S02]  /*1730*/  LEA.HI.X R11, R11, UR33, R42, 0x2, P2 ;  /* 0x000000210b0b7c11 */ /* 0x000fc400090f142a */
[----:B------:R-:W-:Y:S01]  /*1740*/  LEA.HI.X.SX32 R42, R14, RZ, 0x1, P3 ;  /* 0x000000ff0e2a7211 */ /* 0x000fe200018f0eff */
[----:B------:R0:W5:Y:S01]  /*1750*/  LDG.E R33, desc[UR16][R12.64+0x180] ;  /* 0x000180100c217981 */ /* 0x000162000c1e1900 */
[----:B------:R-:W-:Y:S02]  /*1760*/  LEA.HI.X.SX32 R41, R40, RZ, 0x1, P4 ;  /* 0x000000ff28297211 */ /* 0x000fe400020f0eff */
[----:B------:R-:W-:Y:S01]  /*1770*/  LEA R14, P2, R38, UR32, 0x2 ;  /* 0x00000020260e7c11 */ /* 0x000fe2000f8410ff */
[----:B------:R-:W3:Y:S04]  /*1780*/  LDG.E R8, desc[UR16][R8.64] ;  /* 0x0000001008087981 */ /* 0x000ee8000c1e1900 */
[----:B------:R-:W4:Y:S01]  /*1790*/  LDG.E R10, desc[UR16][R10.64] ;  /* 0x000000100a0a7981 */ /* 0x000f22000c1e1900 */
[----:B0-----:R-:W-:-:S04]  /*17a0*/  LEA R12, P0, R15, UR32, 0x2 ;  /* 0x000000200f0c7c11 */ /* 0x001fc8000f8010ff */
[----:B------:R-:W-:Y:S02]  /*17b0*/  LEA.HI.X R13, R15, UR33, R42, 0x2, P0 ;  /* 0x000000210f0d7c11 */ /* 0x000fe400080f142a */
[----:B------:R-:W-:-:S03]  /*17c0*/  LEA.HI.X R15, R38, UR33, R41, 0x2, P2 ;  /* 0x00000021260f7c11 */ /* 0x000fc600090f1429 */
[----:B------:R-:W5:Y:S04]  /*17d0*/  LDG.E R12, desc[UR16][R12.64] ;  /* 0x000000100c0c7981 */ /* 0x000f68000c1e1900 */
[----:B------:R-:W5:Y:S01]  /*17e0*/  LDG.E R14, desc[UR16][R14.64] ;  /* 0x000000100e0e7981 */ /* 0x000f62000c1e1900 */
[----:B------:R-:W-:Y:S01]  /*17f0*/  IMAD R38, R39, 0x4, R16 ;  /* 0x0000000427267824 */ /* 0x000fe200078e0210 */
[----:B------:R-:W-:-:S04]  /*1800*/  MOV R41, UR15 ;  /* 0x0000000f00297c02 */ /* 0x000fc80008000f00 */
[----:B------:R-:W-:Y:S01]  /*1810*/  LEA R39, R41, R38, 0x7 ;  /* 0x0000002629277211 */ /* 0x000fe200078e38ff */
[----:B------:R-:W-:-:S05]  /*1820*/  VIADD R18, R18, 0x80 ;  /* 0x0000008012127836 */ /* 0x000fca0000000000 */
[----:B------:R-:W-:Y:S01]  /*1830*/  ISETP.GE.AND P0, PT, R18, UR15, PT ;  /* 0x0000000f12007c0c */ /* 0x000fe2000bf06270 */
[----:B--2---:R0:W-:Y:S04]  /*1840*/  STS [R38], R17 ;  /* 0x0000001126007388 */ /* 0x0041e80000000800 */
[----:B---3--:R0:W-:Y:S04]  /*1850*/  STS [R39], R8 ;  /* 0x0000000827007388 */ /* 0x0081e80000000800 */
[----:B------:R0:W-:Y:S04]  /*1860*/  STS [R38+0x80], R19 ;  /* 0x0000801326007388 */ /* 0x0001e80000000800 */
[----:B----4-:R0:W-:Y:S04]  /*1870*/  STS [R39+0x80], R10 ;  /* 0x0000800a27007388 */ /* 0x0101e80000000800 */
[----:B------:R0:W-:Y:S04]  /*1880*/  STS [R38+0x100], R32 ;  /* 0x0001002026007388 */ /* 0x0001e80000000800 */
[----:B-----5:R0:W-:Y:S04]  /*1890*/  STS [R39+0x100], R12 ;  /* 0x0001000c27007388 */ /* 0x0201e80000000800 */
[----:B------:R0:W-:Y:S04]  /*18a0*/  STS [R38+0x180], R33 ;  /* 0x0001802126007388 */ /* 0x0001e80000000800 */
[----:B------:R0:W-:Y:S01]  /*18b0*/  STS [R39+0x180], R14 ;  /* 0x0001800e27007388 */ /* 0x0001e20000000800 */
[----:B------:R-:W-:Y:S05]  /*18c0*/  @!P0 BRA `(.L_x_17) ;  /* 0xfffffffc00508947 */ /* 0x000fea000383ffff */
.L_x_14:
[----:B---3--:R-:W-:Y:S05]  /*18d0*/  BSYNC.RECONVERGENT B0 ;  /* 0x0000000000007941 */ /* 0x008fea0003800200 */
.L_x_13:
[----:B------:R-:W-:Y:S01]  /*18e0*/  ISETP.NE.AND P0, PT, R24, RZ, PT ;  /* 0x000000ff1800720c */ /* 0x000fe20003f05270 */
[----:B------:R-:W-:-:S12]  /*18f0*/  BSSY.RECONVERGENT B0, `(.L_x_18) ;  /* 0x0000006000007945 */ /* 0x000fd80003800200 */
[----:B------:R-:W-:Y:S05]  /*1900*/  @P0 BRA `(.L_x_19) ;  /* 0x0000000000100947 */ /* 0x000fea0003800000 */
[----:B--2---:R-:W2:Y:S04]  /*1910*/  LDG.E R9, desc[UR16][R36.64] ;  /* 0x0000001024097981 */ /* 0x004ea8000c1e1900 */
[----:B----4-:R-:W3:Y:S04]  /*1920*/  LDG.E R11, desc[UR16][R34.64] ;  /* 0x00000010220b7981 */ /* 0x010ee8000c1e1900 */
[----:B--2---:R2:W-:Y:S04]  /*1930*/  STS [R6], R9 ;  /* 0x0000000906007388 */ /* 0x0045e80000000800 */
[----:B---3--:R2:W-:Y:S02]  /*1940*/  STS [R6+0x80], R11 ;  /* 0x0000800b06007388 */ /* 0x0085e40000000800 */
.L_x_19:
[----:B------:R-:W-:Y:S05]  /*1950*/  BSYNC.RECONVERGENT B0 ;  /* 0x0000000000007941 */ /* 0x000fea0003800200 */
.L_x_18:
[----:B------:R-:W-:Y:S01]  /*1960*/  BAR.SYNC.DEFER_BLOCKING 0x0 ;  /* 0x0000000000007b1d */ /* 0x000fe20000010000 */
[----:B------:R-:W-:Y:S01]  /*1970*/  UISETP.GE.AND UP1, UPT, UR15, 0x1, UPT ;  /* 0x000000010f00788c */ /* 0x000fe2000bf26270 */
[----:B0-2---:R-:W-:-:S08]  /*1980*/  MOV R17, RZ ;  /* 0x000000ff00117202 */ /* 0x005fd00000000f00 */
[----:B------:R-:W-:Y:S05]  /*1990*/  BRA.U !UP1, `(.L_x_20) ;  /* 0x0000000509607547 */ /* 0x000fea000b800000 */
[----:B------:R-:W-:Y:S01]  /*19a0*/  UISETP.GE.U32.AND UP1, UPT, UR23, 0x7, UPT ;  /* 0x000000071700788c */ /* 0x000fe2000bf26070 */
[----:B------:R-:W-:Y:S01]  /*19b0*/  IMAD.MOV.U32 R17, RZ, RZ, RZ ;  /* 0x000000ffff117224 */ /* 0x000fe200078e00ff */
[----:B------:R-:W-:-:S07]  /*19c0*/  UMOV UR5, URZ ;  /* 0x000000ff00057c82 */ /* 0x000fce0008000000 */
[----:B------:R-:W-:Y:S05]  /*19d0*/  BRA.U !UP1, `(.L_x_21) ;  /* 0x00000001098c7547 */ /* 0x000fea000b800000 */
[----:B------:R-:W-:Y:S01]  /*19e0*/  HFMA2 R17, -RZ, RZ, 0, 0 ;  /* 0x00000000ff117431 */ /* 0x000fe200000001ff */
[----:B------:R-:W-:-:S06]  /*19f0*/  UMOV UR5, URZ ;  /* 0x000000ff00057c82 */ /* 0x000fcc0008000000 */
.L_x_22:
[----:B------:R-:W-:Y:S01]  /*1a00*/  IMAD.U32 R9, RZ, RZ, UR5 ;  /* 0x00000005ff097e24 */ /* 0x000fe2000f8e00ff */
[----:B----4-:R-:W-:Y:S01]  /*1a10*/  IADD3 R8, PT, PT, R21, UR5, RZ ;  /* 0x0000000515087c10 */ /* 0x010fe2000fffe0ff */
[----:B------:R-:W-:Y:S02]  /*1a20*/  UIADD3 UR5, UPT, UPT, UR5, 0x8, URZ ;  /* 0x0000000805057890 */ /* 0x000fe4000fffe0ff */
[----:B------:R-:W-:Y:S01]  /*1a30*/  IMAD R9, R24, UR15, R9 ;  /* 0x0000000f18097c24 */ /* 0x000fe2000f8e0209 */
[----:B-1----:R-:W-:Y:S01]  /*1a40*/  LEA R16, R8, UR20, 0x2 ;  /* 0x0000001408107c11 */ /* 0x002fe2000f8e10ff */
[----:B------:R-:W-:-:S03]  /*1a50*/  UISETP.NE.AND UP1, UPT, UR5, UR11, UPT ;  /* 0x0000000b0500728c */ /* 0x000fc6000bf25270 */
[----:B------:R-:W-:Y:S01]  /*1a60*/  LEA R19, R9, UR21, 0x2 ;  /* 0x0000001509137c11 */ /* 0x000fe2000f8e10ff */
[----:B------:R-:W-:Y:S04]  /*1a70*/  LDS R18, [R16] ;  /* 0x0000000010127984 */ /* 0x000fe80000000800 */
[----:B------:R-:W0:Y:S04]  /*1a80*/  LDS R32, [R19] ;  /* 0x0000000013207984 */ /* 0x000e280000000800 */
[----:B------:R-:W-:Y:S04]  /*1a90*/  LDS R33, [R16+0x4] ;  /* 0x0000040010217984 */ /* 0x000fe80000000800 */
[----:B------:R-:W1:Y:S04]  /*1aa0*/  LDS R38, [R19+0x4] ;  /* 0x0000040013267984 */ /* 0x000e680000000800 */
[----:B------:R-:W-:Y:S04]  /*1ab0*/  LDS R39, [R16+0x8] ;  /* 0x0000080010277984 */ /* 0x000fe80000000800 */
[----:B------:R-:W2:Y:S04]  /*1ac0*/  LDS R40, [R19+0x8] ;  /* 0x0000080013287984 */ /* 0x000ea80000000800 */
[----:B------:R-:W-:Y:S04]  /*1ad0*/  LDS R41, [R16+0xc] ;  /* 0x00000c0010297984 */ /* 0x000fe80000000800 */
[----:B------:R-:W3:Y:S04]  /*1ae0*/  LDS R42, [R19+0xc] ;  /* 0x00000c00132a7984 */ /* 0x000ee80000000800 */
[----:B------:R-:W-:Y:S04]  /*1af0*/  LDS R12, [R16+0x10] ;  /* 0x00001000100c7984 */ /* 0x000fe80000000800 */
[----:B------:R-:W4:Y:S04]  /*1b00*/  LDS R13, [R19+0x10] ;  /* 0x00001000130d7984 */ /* 0x000f280000000800 */
[----:B------:R-:W-:Y:S04]  /*1b10*/  LDS R10, [R16+0x14] ;  /* 0x00001400100a7984 */ /* 0x000fe80000000800 */
[----:B------:R-:W5:Y:S01]  /*1b20*/  LDS R11, [R19+0x14] ;  /* 0x00001400130b7984 */ /* 0x000f620000000800 */
[----:B0-----:R-:W-:-:S03]  /*1b30*/  FFMA R18, R18, R32, R17 ;  /* 0x0000002012127223 */ /* 0x001fc60000000011 */
[----:B------:R-:W-:Y:S04]  /*1b40*/  LDS R8, [R16+0x18] ;  /* 0x0000180010087984 */ /* 0x000fe80000000800 */
[----:B------:R-:W0:Y:S01]  /*1b50*/  LDS R9, [R19+0x18] ;  /* 0x0000180013097984 */ /* 0x000e220000000800 */
[----:B-1----:R-:W-:-:S03]  /*1b60*/  FFMA R18, R33, R38, R18 ;  /* 0x0000002621127223 */ /* 0x002fc60000000012 */
[----:B------:R-:W-:Y:S04]  /*1b70*/  LDS R14, [R16+0x1c] ;  /* 0x00001c00100e7984 */ /* 0x000fe80000000800 */
[----:B------:R-:W1:Y:S01]  /*1b80*/  LDS R15, [R19+0x1c] ;  /* 0x00001c00130f7984 */ /* 0x000e620000000800 */
[----:B--2---:R-:W-:-:S04]  /*1b90*/  FFMA R18, R39, R40, R18 ;  /* 0x0000002827127223 */ /* 0x004fc80000000012 */
[----:B---3--:R-:W-:-:S04]  /*1ba0*/  FFMA R41, R41, R42, R18 ;  /* 0x0000002a29297223 */ /* 0x008fc80000000012 */
[----:B----4-:R-:W-:-:S04]  /*1bb0*/  FFMA R13, R12, R13, R41 ;  /* 0x0000000d0c0d7223 */ /* 0x010fc80000000029 */
[----:B-----5:R-:W-:-:S04]  /*1bc0*/  FFMA R11, R10, R11, R13 ;  /* 0x0000000b0a0b7223 */ /* 0x020fc8000000000d */
[----:B0-----:R-:W-:-:S04]  /*1bd0*/  FFMA R9, R8, R9, R11 ;  /* 0x0000000908097223 */ /* 0x001fc8000000000b */
[----:B-1----:R-:W-:Y:S01]  /*1be0*/  FFMA R17, R14, R15, R9 ;  /* 0x0000000f0e117223 */ /* 0x002fe20000000009 */
[----:B------:R-:W-:Y:S06]  /*1bf0*/  BRA.U UP1, `(.L_x_22) ;  /* 0xfffffffd01807547 */ /* 0x000fec000b83ffff */
[----:B------:R-:W-:-:S05]  /*1c00*/  UMOV UR5, UR11 ;  /* 0x0000000b00057c82 */ /* 0x000fca0008000000 */
.L_x_21:
[----:B------:R-:W-:-:S09]  /*1c10*/  UISETP.NE.AND UP1, UPT, UR26, URZ, UPT ;  /* 0x000000ff1a00728c */ /* 0x000fd2000bf25270 */
[----:B------:R-:W-:Y:S05]  /*1c20*/  BRA.U !UP1, `(.L_x_20) ;  /* 0x0000000109bc7547 */ /* 0x000fea000b800000 */
[----:B------:R-:W-:Y:S02]  /*1c30*/  UIADD3 UR25, UPT, UPT, UR26, -0x1, URZ ;  /* 0xffffffff1a197890 */ /* 0x000fe4000fffe0ff */
[----:B------:R-:W-:Y:S02]  /*1c40*/  UISETP.NE.AND UP2, UPT, UR27, URZ, UPT ;  /* 0x000000ff1b00728c */ /* 0x000fe4000bf45270 */
[----:B------:R-:W-:-:S09]  /*1c50*/  UISETP.GE.U32.AND UP1, UPT, UR25, 0x3, UPT ;  /* 0x000000031900788c */ /* 0x000fd2000bf26070 */
[----:B------:R-:W-:Y:S05]  /*1c60*/  BRA.U !UP1, `(.L_x_23) ;  /* 0x0000000109487547 */ /* 0x000fea000b800000 */
[----:B------:R-:W-:Y:S01]  /*1c70*/  IMAD.U32 R9, RZ, RZ, UR5 ;  /* 0x00000005ff097e24 */ /* 0x000fe2000f8e00ff */
[----:B----4-:R-:W-:Y:S01]  /*1c80*/  IADD3 R8, PT, PT, R21, UR5, RZ ;  /* 0x0000000515087c10 */ /* 0x010fe2000fffe0ff */
[----:B------:R-:W-:Y:S02]  /*1c90*/  UIADD3 UR5, UPT, UPT, UR5, 0x4, URZ ;  /* 0x0000000405057890 */ /* 0x000fe4000fffe0ff */
[----:B------:R-:W-:Y:S01]  /*1ca0*/  IMAD R9, R24, UR15, R9 ;  /* 0x0000000f18097c24 */ /* 0x000fe2000f8e0209 */
[----:B------:R-:W-:-:S04]  /*1cb0*/  LEA R8, R8, UR20, 0x2 ;  /* 0x0000001408087c11 */ /* 0x000fc8000f8e10ff */
[----:B------:R-:W-:Y:S01]  /*1cc0*/  LEA R9, R9, UR21, 0x2 ;  /* 0x0000001509097c11 */ /* 0x000fe2000f8e10ff */
[----:B------:R-:W-:Y:S04]  /*1cd0*/  LDS R10, [R8] ;  /* 0x00000000080a7984 */ /* 0x000fe80000000800 */
[----:B------:R-:W0:Y:S04]  /*1ce0*/  LDS R11, [R9] ;  /* 0x00000000090b7984 */ /* 0x000e280000000800 */
[----:B-1----:R-:W-:Y:S04]  /*1cf0*/  LDS R13, [R8+0x4] ;  /* 0x00000400080d7984 */ /* 0x002fe80000000800 */
[----:B------:R-:W1:Y:S04]  /*1d00*/  LDS R12, [R9+0x4] ;  /* 0x00000400090c7984 */ /* 0x000e680000000800 */
[----:B------:R-:W-:Y:S04]  /*1d10*/  LDS R15, [R8+0x8] ;  /* 0x00000800080f7984 */ /* 0x000fe80000000800 */
[----:B------:R-:W2:Y:S04]  /*1d20*/  LDS R14, [R9+0x8] ;  /* 0x00000800090e7984 */ /* 0x000ea80000000800 */
[----:B------:R-:W-:Y:S04]  /*1d30*/  LDS R19, [R8+0xc] ;  /* 0x00000c0008137984 */ /* 0x000fe80000000800 */
[----:B------:R-:W3:Y:S01]  /*1d40*/  LDS R16, [R9+0xc] ;  /* 0x00000c0009107984 */ /* 0x000ee20000000800 */
[----:B0-----:R-:W-:-:S04]  /*1d50*/  FFMA R10, R10, R11, R17 ;  /* 0x0000000b0a0a7223 */ /* 0x001fc80000000011 */
[----:B-1----:R-:W-:-:S04]  /*1d60*/  FFMA R10, R13, R12, R10 ;  /* 0x0000000c0d0a7223 */ /* 0x002fc8000000000a */
[----:B--2---:R-:W-:-:S04]  /*1d70*/  FFMA R10, R15, R14, R10 ;  /* 0x0000000e0f0a7223 */ /* 0x004fc8000000000a */
[----:B---3--:R-:W-:-:S07]  /*1d80*/  FFMA R17, R19, R16, R10 ;  /* 0x0000001013117223 */ /* 0x008fce000000000a */
.L_x_23:
[----:B------:R-:W-:Y:S05]  /*1d90*/  BRA.U !UP2, `(.L_x_20) ;  /* 0x000000010a607547 */ /* 0x000fea000b800000 */
[----:B------:R-:W-:Y:S02]  /*1da0*/  UISETP.NE.AND UP1, UPT, UR27, 0x1, UPT ;  /* 0x000000011b00788c */ /* 0x000fe4000bf25270 */
[----:B------:R-:W-:-:S07]  /*1db0*/  ULOP3.LUT UP2, URZ, UR15, 0x1, URZ, 0xc0, !UPT ;  /* 0x000000010fff7892 */ /* 0x000fce000f84c0ff */
        /* <DEDUP_REMOVED lines=10> */
[----:B------:R-:W1:Y:S01]  /*1e60*/  LDS R12, [R9+0x4] ;  /* 0x00000400090c7984 */ /* 0x000e620000000800 */
[----:B0-----:R-:W-:-:S04]  /*1e70*/  FFMA R10, R10, R11, R17 ;  /* 0x0000000b0a0a7223 */ /* 0x001fc80000000011 */
[----:B-1----:R-:W-:-:S07]  /*1e80*/  FFMA R17, R13, R12, R10 ;  /* 0x0000000c0d117223 */ /* 0x002fce000000000a */
.L_x_24:
[----:B------:R-:W-:Y:S05]  /*1e90*/  BRA.U !UP2, `(.L_x_20) ;  /* 0x000000010a207547 */ /* 0x000fea000b800000 */
[----:B------:R-:W-:Y:S01]  /*1ea0*/  IMAD.U32 R9, RZ, RZ, UR5 ;  /* 0x00000005ff097e24 */ /* 0x000fe2000f8e00ff */
[----:B----4-:R-:W-:-:S03]  /*1eb0*/  IADD3 R8, PT, PT, R21, UR5, RZ ;  /* 0x0000000515087c10 */ /* 0x010fc6000fffe0ff */
[----:B------:R-:W-:Y:S01]  /*1ec0*/  IMAD R9, R24, UR15, R9 ;  /* 0x0000000f18097c24 */ /* 0x000fe2000f8e0209 */
[----:B------:R-:W-:-:S04]  /*1ed0*/  LEA R8, R8, UR20, 0x2 ;  /* 0x0000001408087c11 */ /* 0x000fc8000f8e10ff */
[----:B------:R-:W-:Y:S02]  /*1ee0*/  LEA R9, R9, UR21, 0x2 ;  /* 0x0000001509097c11 */ /* 0x000fe4000f8e10ff */
[----:B------:R-:W-:Y:S04]  /*1ef0*/  LDS R8, [R8] ;  /* 0x0000000008087984 */ /* 0x000fe80000000800 */
[----:B------:R-:W0:Y:S02]  /*1f00*/  LDS R9, [R9] ;  /* 0x0000000009097984 */ /* 0x000e240000000800 */
[----:B0-----:R-:W-:-:S07]  /*1f10*/  FFMA R17, R8, R9, R17 ;  /* 0x0000000908117223 */ /* 0x001fce0000000011 */
.L_x_20:
[----:B----4-:R-:W-:Y:S01]  /*1f20*/  FMUL R8, R17, R0 ;  /* 0x0000000011087220 */ /* 0x010fe20000400000 */
[----:B------:R-:W-:Y:S04]  /*1f30*/  BSSY.RECONVERGENT B0, `(.L_x_25) ;  /* 0x000004d000007945 */ /* 0x000fe80003800200 */
[----:B------:R0:W-:Y:S01]  /*1f40*/  STS [R3+0x200], R8 ;  /* 0x0002000803007388 */ /* 0x0001e20000000800 */
[----:B------:R-:W-:Y:S06]  /*1f50*/  BAR.SYNC.DEFER_BLOCKING 0x0 ;  /* 0x0000000000007b1d */ /* 0x000fec0000010000 */
[----:B------:R-:W-:Y:S05]  /*1f60*/  @P0 BRA `(.L_x_26) ;  /* 0x0000000400240947 */ /* 0x000fea0003800000 */
[----:B------:R2:W3:Y:S01]  /*1f70*/  LDS R41, [R2+0x200] ;  /* 0x0002000002297984 */ /* 0x0004e20000000800 */
[----:B------:R-:W-:-:S09]  /*1f80*/  UISETP.GE.AND UP1, UPT, UR14, 0x2, UPT ;  /* 0x000000020e00788c */ /* 0x000fd2000bf26270 */
[----:B--2---:R-:W-:Y:S05]  /*1f90*/  BRA.U !UP1, `(.L_x_27) ;  /* 0x0000000509147547 */ /* 0x004fea000b800000 */
[----:B------:R-:W-:Y:S01]  /*1fa0*/  UISETP.GE.AND UP1, UPT, UR24, 0x11, UPT ;  /* 0x000000111800788c */ /* 0x000fe2000bf26270 */
[----:B------:R-:W-:-:S08]  /*1fb0*/  IMAD.MOV.U32 R9, RZ, RZ, 0x1 ;  /* 0x00000001ff097424 */ /* 0x000fd000078e00ff */
[----:B------:R-:W-:Y:S05]  /*1fc0*/  BRA.U !UP1, `(.L_x_28) ;  /* 0x0000000109587547 */ /* 0x000fea000b800000 */
[----:B------:R-:W-:Y:S01]  /*1fd0*/  HFMA2 R39, -RZ, RZ, 0, 5.9604644775390625e-08 ;  /* 0x00000001ff277431 */ /* 0x000fe200000001ff */
[----:B------:R-:W-:-:S12]  /*1fe0*/  ULOP3.LUT UR5, UR13, 0xfffffff0, URZ, 0xc0, !UPT ;  /* 0xfffffff00d057892 */ /* 0x000fd8000f8ec0ff */
.L_x_29:
[----:B------:R-:W-:-:S05]  /*1ff0*/  IMAD R40, R39, 0x4, R2 ;  /* 0x0000000427287824 */ /* 0x000fca00078e0202 */
[----:B------:R-:W-:Y:S04]  /*2000*/  LDS R42, [R40+0x200] ;  /* 0x00020000282a7984 */ /* 0x000fe80000000800 */
[----:B------:R-:W3:Y:S04]  /*2010*/  LDS.64 R32, [R40+0x204] ;  /* 0x0002040028207984 */ /* 0x000ee80000000a00 */
[----:B0-----:R-:W0:Y:S04]  /*2020*/  LDS.128 R8, [R40+0x20c] ;  /* 0x00020c0028087984 */ /* 0x001e280000000c00 */
[----:B-1----:R-:W1:Y:S04]  /*2030*/  LDS.128 R12, [R40+0x21c] ;  /* 0x00021c00280c7984 */ /* 0x002e680000000c00 */
[----:B------:R-:W2:Y:S04]  /*2040*/  LDS.128 R16, [R40+0x22c] ;  /* 0x00022c0028107984 */ /* 0x000ea80000000c00 */
[----:B------:R-:W4:Y:S01]  /*2050*/  LDS R38, [R40+0x23c] ;  /* 0x00023c0028267984 */ /* 0x000f220000000800 */
[----:B---3--:R-:W-:-:S04]  /*2060*/  FMNMX3 R32, R41, R42, R32, !PT ;  /* 0x0000002a29207276 */ /* 0x008fc80007800020 */
[----:B0-----:R-:W-:-:S04]  /*2070*/  FMNMX3 R8, R32, R33, R8, !PT ;  /* 0x0000002120087276 */ /* 0x001fc80007800008 */
[----:B------:R-:W-:Y:S02]  /*2080*/  FMNMX3 R8, R8, R9, R10, !PT ;  /* 0x0000000908087276 */ /* 0x000fe4000780000a */
[----:B------:R-:W-:Y:S02]  /*2090*/  IADD3 R9, PT, PT, R39, 0xf, RZ ;  /* 0x0000000f27097810 */ /* 0x000fe40007ffe0ff */
[----:B-1----:R-:W-:Y:S02]  /*20a0*/  FMNMX3 R8, R8, R11, R12, !PT ;  /* 0x0000000b08087276 */ /* 0x002fe4000780000c */
[----:B------:R-:W-:Y:S01]  /*20b0*/  ISETP.NE.AND P2, PT, R9, UR5, PT ;  /* 0x0000000509007c0c */ /* 0x000fe2000bf45270 */
[----:B------:R-:W-:Y:S01]  /*20c0*/  VIADD R9, R39, 0x10 ;  /* 0x0000001027097836 */ /* 0x000fe20000000000 */
[----:B------:R-:W-:-:S04]  /*20d0*/  FMNMX3 R8, R8, R13, R14, !PT ;  /* 0x0000000d08087276 */ /* 0x000fc8000780000e */
[----:B--2---:R-:W-:Y:S02]  /*20e0*/  FMNMX3 R8, R8, R15, R16, !PT ;  /* 0x0000000f08087276 */ /* 0x004fe40007800010 */
[----:B------:R-:W-:Y:S02]  /*20f0*/  MOV R39, R9 ;  /* 0x0000000900277202 */ /* 0x000fe40000000f00 */
[----:B------:R-:W-:-:S04]  /*2100*/  FMNMX3 R8, R8, R17, R18, !PT ;  /* 0x0000001108087276 */ /* 0x000fc80007800012 */
[----:B----4-:R-:W-:Y:S01]  /*2110*/  FMNMX3 R41, R8, R19, R38, !PT ;  /* 0x0000001308297276 */ /* 0x010fe20007800026 */
[----:B------:R-:W-:Y:S06]  /*2120*/  @P2 BRA `(.L_x_29) ;  /* 0xfffffffc00b02947 */ /* 0x000fec000383ffff */
.L_x_28:
[----:B------:R-:W-:-:S09]  /*2130*/  ULOP3.LUT UP1, URZ, UR13, 0xf, URZ, 0xc0, !UPT ;  /* 0x0000000f0dff7892 */ /* 0x000fd2000f82c0ff */
[----:B------:R-:W-:Y:S05]  /*2140*/  BRA.U !UP1, `(.L_x_27) ;  /* 0x0000000109a87547 */ /* 0x000fea000b800000 */
[----:B------:R-:W-:Y:S02]  /*2150*/  UISETP.GE.U32.AND UP1, UPT, UR10, 0x7, UPT ;  /* 0x000000070a00788c */ /* 0x000fe4000bf26070 */
[----:B------:R-:W-:-:S07]  /*2160*/  ULOP3.LUT UP2, URZ, UR31, 0x7, URZ, 0xc0, !UPT ;  /* 0x000000071fff7892 */ /* 0x000fce000f84c0ff */
[----:B------:R-:W-:Y:S05]  /*2170*/  BRA.U !UP1, `(.L_x_30) ;  /* 0x0000000109387547 */ /* 0x000fea000b800000 */
[C---:B0-----:R-:W-:Y:S01]  /*2180*/  IMAD R8, R9.reuse, 0x4, R2 ;  /* 0x0000000409087824 */ /* 0x041fe200078e0202 */
[----:B------:R-:W-:-:S04]  /*2190*/  IADD3 R9, PT, PT, R9, 0x8, RZ ;  /* 0x0000000809097810 */ /* 0x000fc80007ffe0ff */
[----:B------:R-:W-:Y:S04]  /*21a0*/  LDS R10, [R8+0x200] ;  /* 0x00020000080a7984 */ /* 0x000fe80000000800 */
[----:B------:R-:W3:Y:S04]  /*21b0*/  LDS R11, [R8+0x204] ;  /* 0x00020400080b7984 */ /* 0x000ee80000000800 */
[----:B-1----:R-:W-:Y:S04]  /*21c0*/  LDS R13, [R8+0x208] ;  /* 0x00020800080d7984 */ /* 0x002fe80000000800 */
[----:B------:R-:W0:Y:S04]  /*21d0*/  LDS R12, [R8+0x20c] ;  /* 0x00020c00080c7984 */ /* 0x000e280000000800 */
[----:B------:R-:W-:Y:S04]  /*21e0*/  LDS R15, [R8+0x210] ;  /* 0x00021000080f7984 */ /* 0x000fe80000000800 */
[----:B------:R-:W1:Y:S04]  /*21f0*/  LDS R14, [R8+0x214] ;  /* 0x00021400080e7984 */ /* 0x000e680000000800 */
[----:B------:R-:W-:Y:S04]  /*2200*/  LDS R17, [R8+0x218] ;  /* 0x0002180008117984 */ /* 0x000fe80000000800 */
[----:B------:R-:W2:Y:S01]  /*2210*/  LDS R16, [R8+0x21c] ;  /* 0x00021c0008107984 */ /* 0x000ea20000000800 */
[----:B---3--:R-:W-:-:S04]  /*2220*/  FMNMX3 R10, R41, R10, R11, !PT ;  /* 0x0000000a290a7276 */ /* 0x008fc8000780000b */
[----:B0-----:R-:W-:-:S04]  /*2230*/  FMNMX3 R10, R10, R13, R12, !PT ;  /* 0x0000000d0a0a7276 */ /* 0x001fc8000780000c */
[----:B-1----:R-:W-:-:S04]  /*2240*/  FMNMX3 R10, R10, R15, R14, !PT ;  /* 0x0000000f0a0a7276 */ /* 0x002fc8000780000e */
[----:B--2---:R-:W-:-:S07]  /*2250*/  FMNMX3 R41, R10, R17, R16, !PT ;  /* 0x000000110a297276 */ /* 0x004fce0007800010 */
.L_x_30:
[----:B------:R-:W-:Y:S05]  /*2260*/  BRA.U !UP2, `(.L_x_27) ;  /* 0x000000010a607547 */ /* 0x000fea000b800000 */
[----:B------:R-:W-:Y:S02]  /*2270*/  UISETP.GE.U32.AND UP1, UPT, UR12, 0x3, UPT ;  /* 0x000000030c00788c */ /* 0x000fe4000bf26070 */
[----:B------:R-:W-:-:S04]  /*2280*/  ULOP3.LUT UR5, UR30, 0x3, URZ, 0xc0, !UPT ;  /* 0x000000031e057892 */ /* 0x000fc8000f8ec0ff */
[----:B------:R-:W-:-:S03]  /*2290*/  UISETP.NE.AND UP2, UPT, UR5, URZ, UPT ;  /* 0x000000ff0500728c */ /* 0x000fc6000bf45270 */
[----:B------:R-:W-:Y:S08]  /*22a0*/  BRA.U !UP1, `(.L_x_31) ;  /* 0x0000000109207547 */ /* 0x000ff0000b800000 */
[C---:B0-----:R-:W-:Y:S01]  /*22b0*/  IMAD R8, R9.reuse, 0x4, R2 ;  /* 0x0000000409087824 */ /* 0x041fe200078e0202 */
[----:B------:R-:W-:-:S04]  /*22c0*/  IADD3 R9, PT, PT, R9, 0x4, RZ ;  /* 0x0000000409097810 */ /* 0x000fc80007ffe0ff */
[----:B------:R-:W-:Y:S04]  /*22d0*/  LDS R10, [R8+0x200] ;  /* 0x00020000080a7984 */ /* 0x000fe80000000800 */
[----:B------:R-:W3:Y:S04]  /*22e0*/  LDS R11, [R8+0x204] ;  /* 0x00020400080b7984 */ /* 0x000ee80000000800 */
[----:B-1----:R-:W-:Y:S04]  /*22f0*/  LDS R13, [R8+0x208] ;  /* 0x00020800080d7984 */ /* 0x002fe80000000800 */
[----:B------:R-:W0:Y:S01]  /*2300*/  LDS R12, [R8+0x20c] ;  /* 0x00020c00080c7984 */ /* 0x000e220000000800 */
[----:B---3--:R-:W-:-:S04]  /*2310*/  FMNMX3 R10, R41, R10, R11, !PT ;  /* 0x0000000a290a7276 */ /* 0x008fc8000780000b */
[----:B0-----:R-:W-:-:S07]  /*2320*/  FMNMX3 R41, R10, R13, R12, !PT ;  /* 0x0000000d0a297276 */ /* 0x001fce000780000c */
.L_x_31:
[----:B------:R-:W-:Y:S05]  /*2330*/  BRA.U !UP2, `(.L_x_27) ;  /* 0x000000010a2c7547 */ /* 0x000fea000b800000 */
[----:B------:R-:W-:Y:S01]  /*2340*/  IMAD R9, R9, 0x4, R2 ;  /* 0x0000000409097824 */ /* 0x000fe200078e0202 */
[----:B------:R-:W-:-:S04]  /*2350*/  UISETP.NE.AND UP1, UPT, UR5, 0x1, UPT ;  /* 0x000000010500788c */ /* 0x000fc8000bf25270 */
[----:B0-----:R-:W3:Y:S02]  /*2360*/  LDS R8, [R9+0x200] ;  /* 0x0002000009087984 */ /* 0x001ee40000000800 */
[----:B---3--:R-:W-:-:S03]  /*2370*/  FMNMX R41, R41, R8, !PT ;  /* 0x0000000829297209 */ /* 0x008fc60007800000 */
[----:B------:R-:W-:Y:S05]  /*2380*/  BRA.U !UP1, `(.L_x_27) ;  /* 0x0000000109187547 */ /* 0x000fea000b800000 */
[----:B------:R-:W-:Y:S01]  /*2390*/  UISETP.NE.AND UP1, UPT, UR5, 0x2, UPT ;  /* 0x000000020500788c */ /* 0x000fe2000bf25270 */
[----:B------:R-:W0:Y:S05]  /*23a0*/  LDS R8, [R9+0x204] ;  /* 0x0002040009087984 */ /* 0x000e2a0000000800 */
[----:B------:R-:W-:-:S13]  /*23b0*/  PLOP3.LUT P2, PT, PT, PT, UP1, 0x80, 0x8 ;  /* 0x000000000008781c */ /* 0x000fda0003f4f018 */
[----:B------:R-:W2:Y:S01]  /*23c0*/  @P2 LDS R10, [R9+0x208] ;  /* 0x00020800090a2984 */ /* 0x000ea20000000800 */
[----:B0-----:R-:W-:-:S04]  /*23d0*/  FMNMX R41, R41, R8, !PT ;  /* 0x0000000829297209 */ /* 0x001fc80007800000 */
[----:B--2---:R-:W-:-:S07]  /*23e0*/  @P2 FMNMX R41, R41, R10, !PT ;  /* 0x0000000a29292209 */ /* 0x004fce0007800000 */
.L_x_27:
[----:B---3--:R2:W-:Y:S02]  /*23f0*/  STS [R6+0x180], R41 ;  /* 0x0001802906007388 */ /* 0x0085e40000000800 */
.L_x_26:
[----:B------:R-:W-:Y:S05]  /*2400*/  BSYNC.RECONVERGENT B0 ;  /* 0x0000000000007941 */ /* 0x000fea0003800200 */
.L_x_25:
[----:B------:R-:W-:Y:S01]  /*2410*/  BAR.SYNC.DEFER_BLOCKING 0x0 ;  /* 0x0000000000007b1d */ /* 0x000fe20000010000 */
[----:B------:R-:W-:Y:S01]  /*2420*/  MOV R33, 0x3bbb989d ;  /* 0x3bbb989d00217802 */ /* 0x000fe20000000f00 */
[----:B------:R-:W-:-:S04]  /*2430*/  IMAD.MOV.U32 R32, RZ, RZ, 0x437c0000 ;  /* 0x437c0000ff207424 */ /* 0x000fc800078e00ff */
[----:B------:R-:W-:Y:S01]  /*2440*/  BSSY.RECONVERGENT B0, `(.L_x_32) ;  /* 0x0000066000007945 */ /* 0x000fe20003800200 */
[----:B0-----:R-:W-:Y:S04]  /*2450*/  LDS R8, [R3+0x200] ;  /* 0x0002000003087984 */ /* 0x001fe80000000800 */
[----:B------:R-:W0:Y:S02]  /*2460*/  LDS R9, [R6+0x180] ;  /* 0x0001800006097984 */ /* 0x000e240000000800 */
[----:B0-----:R-:W-:-:S04]  /*2470*/  FADD R8, R8, -R9 ;  /* 0x8000000908087221 */ /* 0x001fc80000000000 */
[----:B------:R-:W-:-:S04]  /*2480*/  FFMA.SAT R9, R8, R33, 0.5 ;  /* 0x3f00000008097423 */ /* 0x000fc80000002021 */
[----:B------:R-:W-:-:S04]  /*2490*/  FFMA.RM R9, R9, R32, 12582913 ;  /* 0x4b40000109097423 */ /* 0x000fc80000004020 */
[C---:B------:R-:W-:Y:S01]  /*24a0*/  FADD R11, R9.reuse, -12583039 ;  /* 0xcb40007f090b7421 */ /* 0x040fe20000000000 */
[----:B------:R-:W-:-:S03]  /*24b0*/  SHF.L.U32 R9, R9, 0x17, RZ ;  /* 0x0000001709097819 */ /* 0x000fc600000006ff */
[----:B------:R-:W-:-:S04]  /*24c0*/  FFMA R11, R8, 1.4426950216293334961, -R11 ;  /* 0x3fb8aa3b080b7823 */ /* 0x000fc8000000080b */
[----:B------:R-:W-:-:S04]  /*24d0*/  FFMA R11, R8, 1.925963033500011079e-08, R11 ;  /* 0x32a57060080b7823 */ /* 0x000fc8000000000b */
[----:B------:R-:W0:Y:S02]  /*24e0*/  MUFU.EX2 R8, R11 ;  /* 0x0000000b00087308 */ /* 0x000e240000000800 */
[----:B0-----:R-:W-:-:S05]  /*24f0*/  FMUL R8, R9, R8 ;  /* 0x0000000809087220 */ /* 0x001fca0000400000 */
[----:B------:R0:W-:Y:S01]  /*2500*/  STS [R3+0x1200], R8 ;  /* 0x0012000803007388 */ /* 0x0001e20000000800 */
[----:B------:R-:W-:Y:S06]  /*2510*/  BAR.SYNC.DEFER_BLOCKING 0x0 ;  /* 0x0000000000007b1d */ /* 0x000fec0000010000 */
[----:B------:R-:W-:Y:S05]  /*2520*/  @P0 BRA `(.L_x_33) ;  /* 0x00000004005c0947 */ /* 0x000fea0003800000 */
[----:B------:R3:W4:Y:S01]  /*2530*/  LDS R19, [R2+0x1200] ;  /* 0x0012000002137984 */ /* 0x0007220000000800 */
[----:B------:R-:W-:-:S09]  /*2540*/  UISETP.GE.AND UP1, UPT, UR14, 0x2, UPT ;  /* 0x000000020e00788c */ /* 0x000fd2000bf26270 */
[----:B---3--:R-:W-:Y:S05]  /*2550*/  BRA.U !UP1, `(.L_x_34) ;  /* 0x00000005094c7547 */ /* 0x008fea000b800000 */
[----:B------:R-:W-:Y:S01]  /*2560*/  UISETP.GE.AND UP1, UPT, UR24, 0x11, UPT ;  /* 0x000000111800788c */ /* 0x000fe2000bf26270 */
[----:B------:R-:W-:-:S08]  /*2570*/  IMAD.MOV.U32 R9, RZ, RZ, 0x1 ;  /* 0x00000001ff097424 */ /* 0x000fd000078e00ff */
[----:B------:R-:W-:Y:S05]  /*2580*/  BRA.U !UP1, `(.L_x_35) ;  /* 0x0000000109787547 */ /* 0x000fea000b800000 */
[----:B------:R-:W-:Y:S01]  /*2590*/  HFMA2 R39, -RZ, RZ, 0, 5.9604644775390625e-08 ;  /* 0x00000001ff277431 */ /* 0x000fe200000001ff */
[----:B------:R-:W-:-:S12]  /*25a0*/  ULOP3.LUT UR5, UR13, 0xfffffff0, URZ, 0xc0, !UPT ;  /* 0xfffffff00d057892 */ /* 0x000fd8000f8ec0ff */
.L_x_36:
[----:B------:R-:W-:-:S05]  /*25b0*/  IMAD R38, R39, 0x4, R2 ;  /* 0x0000000427267824 */ /* 0x000fca00078e0202 */
[----:B------:R-:W4:Y:S04]  /*25c0*/  LDS R18, [R38+0x1200] ;  /* 0x0012000026127984 */ /* 0x000f280000000800 */
[----:B-1----:R-:W1:Y:S04]  /*25d0*/  LDS.64 R16, [R38+0x1204] ;  /* 0x0012040026107984 */ /* 0x002e680000000a00 */
[----:B0-----:R-:W0:Y:S04]  /*25e0*/  LDS.128 R8, [R38+0x120c] ;  /* 0x00120c0026087984 */ /* 0x001e280000000c00 */
[----:B------:R-:W3:Y:S01]  /*25f0*/  LDS.128 R12, [R38+0x121c] ;  /* 0x00121c00260c7984 */ /* 0x000ee20000000c00 */
[----:B----4-:R-:W-:-:S04]  /*2600*/  FADD R19, R18, R19 ;  /* 0x0000001312137221 */ /* 0x010fc80000000000 */
[----:B-1----:R-:W-:-:S04]  /*2610*/  FADD R16, R19, R16 ;  /* 0x0000001013107221 */ /* 0x002fc80000000000 */
[----:B--2---:R-:W-:Y:S02]  /*2620*/  FADD R41, R17, R16 ;  /* 0x0000001011297221 */ /* 0x004fe40000000000 */
[----:B------:R-:W1:Y:S02]  /*2630*/  LDS.128 R16, [R38+0x122c] ;  /* 0x00122c0026107984 */ /* 0x000e640000000c00 */
[----:B0-----:R-:W-:-:S04]  /*2640*/  FADD R8, R41, R8 ;  /* 0x0000000829087221 */ /* 0x001fc80000000000 */
[----:B------:R-:W-:Y:S02]  /*2650*/  FADD R9, R9, R8 ;  /* 0x0000000809097221 */ /* 0x000fe40000000000 */
[----:B------:R-:W0:Y:S02]  /*2660*/  LDS R8, [R38+0x123c] ;  /* 0x00123c0026087984 */ /* 0x000e240000000800 */
[----:B------:R-:W-:Y:S01]  /*2670*/  FADD R10, R10, R9 ;  /* 0x000000090a0a7221 */ /* 0x000fe20000000000 */
[----:B------:R-:W-:-:S03]  /*2680*/  IADD3 R9, PT, PT, R39, 0xf, RZ ;  /* 0x0000000f27097810 */ /* 0x000fc60007ffe0ff */
[----:B------:R-:W-:Y:S01]  /*2690*/  FADD R11, R11, R10 ;  /* 0x0000000a0b0b7221 */ /* 0x000fe20000000000 */
[----:B------:R-:W-:Y:S01]  /*26a0*/  ISETP.NE.AND P2, PT, R9, UR5, PT ;  /* 0x0000000509007c0c */ /* 0x000fe2000bf45270 */
[----:B------:R-:W-:Y:S02]  /*26b0*/  VIADD R9, R39, 0x10 ;  /* 0x0000001027097836 */ /* 0x000fe40000000000 */
[----:B---3--:R-:W-:-:S03]  /*26c0*/  FADD R12, R11, R12 ;  /* 0x0000000c0b0c7221 */ /* 0x008fc60000000000 */
[----:B------:R-:W-:Y:S01]  /*26d0*/  MOV R39, R9 ;  /* 0x0000000900277202 */ /* 0x000fe20000000f00 */
[----:B------:R-:W-:-:S04]  /*26e0*/  FADD R13, R13, R12 ;  /* 0x0000000c0d0d7221 */ /* 0x000fc80000000000 */
[----:B------:R-:W-:-:S04]  /*26f0*/  FADD R14, R14, R13 ;  /* 0x0000000d0e0e7221 */ /* 0x000fc80000000000 */
[----:B------:R-:W-:-:S04]  /*2700*/  FADD R15, R15, R14 ;  /* 0x0000000e0f0f7221 */ /* 0x000fc80000000000 */
[----:B-1----:R-:W-:-:S04]  /*2710*/  FADD R16, R15, R16 ;  /* 0x000000100f107221 */ /* 0x002fc80000000000 */
[----:B------:R-:W-:-:S04]  /*2720*/  FADD R17, R17, R16 ;  /* 0x0000001011117221 */ /* 0x000fc80000000000 */
[----:B------:R-:W-:-:S04]  /*2730*/  FADD R18, R18, R17 ;  /* 0x0000001112127221 */ /* 0x000fc80000000000 */
[----:B------:R-:W-:-:S04]  /*2740*/  FADD R19, R19, R18 ;  /* 0x0000001213137221 */ /* 0x000fc80000000000 */
[----:B0-----:R-:W-:Y:S01]  /*2750*/  FADD R19, R19, R8 ;  /* 0x0000000813137221 */ /* 0x001fe20000000000 */
[----:B------:R-:W-:Y:S06]  /*2760*/  @P2 BRA `(.L_x_36) ;  /* 0xfffffffc00902947 */ /* 0x000fec000383ffff */
.L_x_35:
[----:B------:R-:W-:-:S09]  /*2770*/  ULOP3.LUT UP1, URZ, UR13, 0xf, URZ, 0xc0, !UPT ;  /* 0x0000000f0dff7892 */ /* 0x000fd2000f82c0ff */
[----:B------:R-:W-:Y:S05]  /*2780*/  BRA.U !UP1, `(.L_x_34) ;  /* 0x0000000109c07547 */ /* 0x000fea000b800000 */
[----:B------:R-:W-:Y:S02]  /*2790*/  UISETP.GE.U32.AND UP1, UPT, UR10, 0x7, UPT ;  /* 0x000000070a00788c */ /* 0x000fe4000bf26070 */
[----:B------:R-:W-:-:S07]  /*27a0*/  ULOP3.LUT UP2, URZ, UR31, 0x7, URZ, 0xc0, !UPT ;  /* 0x000000071fff7892 */ /* 0x000fce000f84c0ff */
[----:B------:R-:W-:Y:S05]  /*27b0*/  BRA.U !UP1, `(.L_x_37) ;  /* 0x0000000109487547 */ /* 0x000fea000b800000 */
[C---:B0-----:R-:W-:Y:S01]  /*27c0*/  IMAD R8, R9.reuse, 0x4, R2 ;  /* 0x0000000409087824 */ /* 0x041fe200078e0202 */
[----:B------:R-:W-:-:S04]  /*27d0*/  IADD3 R9, PT, PT, R9, 0x8, RZ ;  /* 0x0000000809097810 */ /* 0x000fc80007ffe0ff */
[----:B------:R-:W4:Y:S04]  /*27e0*/  LDS R10, [R8+0x1200] ;  /* 0x00120000080a7984 */ /* 0x000f280000000800 */
[----:B------:R-:W0:Y:S04]  /*27f0*/  LDS R11, [R8+0x1204] ;  /* 0x00120400080b7984 */ /* 0x000e280000000800 */
[----:B-1----:R-:W1:Y:S04]  /*2800*/  LDS R13, [R8+0x1208] ;  /* 0x00120800080d7984 */ /* 0x002e680000000800 */
[----:B------:R-:W3:Y:S04]  /*2810*/  LDS R15, [R8+0x120c] ;  /* 0x00120c00080f7984 */ /* 0x000ee80000000800 */
[----:B------:R-:W5:Y:S04]  /*2820*/  LDS R17, [R8+0x1210] ;  /* 0x0012100008117984 */ /* 0x000f680000000800 */
[----:B------:R-:W5:Y:S04]  /*2830*/  LDS R39, [R8+0x1214] ;  /* 0x0012140008277984 */ /* 0x000f680000000800 */
[----:B--2---:R-:W2:Y:S04]  /*2840*/  LDS R41, [R8+0x1218] ;  /* 0x0012180008297984 */ /* 0x004ea80000000800 */
[----:B------:R-:W2:Y:S01]  /*2850*/  LDS R43, [R8+0x121c] ;  /* 0x00121c00082b7984 */ /* 0x000ea20000000800 */
[----:B----4-:R-:W-:-:S04]  /*2860*/  FADD R10, R19, R10 ;  /* 0x0000000a130a7221 */ /* 0x010fc80000000000 */
[----:B0-----:R-:W-:-:S04]  /*2870*/  FADD R10, R10, R11 ;  /* 0x0000000b0a0a7221 */ /* 0x001fc80000000000 */
[----:B-1----:R-:W-:-:S04]  /*2880*/  FADD R10, R10, R13 ;  /* 0x0000000d0a0a7221 */ /* 0x002fc80000000000 */
[----:B---3--:R-:W-:-:S04]  /*2890*/  FADD R10, R10, R15 ;  /* 0x0000000f0a0a7221 */ /* 0x008fc80000000000 */
[----:B-----5:R-:W-:-:S04]  /*28a0*/  FADD R10, R10, R17 ;  /* 0x000000110a0a7221 */ /* 0x020fc80000000000 */
[----:B------:R-:W-:-:S04]  /*28b0*/  FADD R10, R10, R39 ;  /* 0x000000270a0a7221 */ /* 0x000fc80000000000 */
[----:B--2---:R-:W-:-:S04]  /*28c0*/  FADD R10, R10, R41 ;  /* 0x000000290a0a7221 */ /* 0x004fc80000000000 */
[----:B------:R-:W-:-:S07]  /*28d0*/  FADD R19, R10, R43 ;  /* 0x0000002b0a137221 */ /* 0x000fce0000000000 */
.L_x_37:
[----:B------:R-:W-:Y:S05]  /*28e0*/  BRA.U !UP2, `(.L_x_34) ;  /* 0x000000010a687547 */ /* 0x000fea000b800000 */
[----:B------:R-:W-:Y:S02]  /*28f0*/  UISETP.GE.U32.AND UP2, UPT, UR12, 0x3, UPT ;  /* 0x000000030c00788c */ /* 0x000fe4000bf46070 */
[----:B------:R-:W-:-:S04]  /*2900*/  ULOP3.LUT UR5, UR30, 0x3, URZ, 0xc0, !UPT ;  /* 0x000000031e057892 */ /* 0x000fc8000f8ec0ff */
[----:B------:R-:W-:-:S03]  /*2910*/  UISETP.NE.AND UP1, UPT, UR5, URZ, UPT ;  /* 0x000000ff0500728c */ /* 0x000fc6000bf25270 */
[----:B------:R-:W-:Y:S08]  /*2920*/  BRA.U !UP2, `(.L_x_38) ;  /* 0x000000010a287547 */ /* 0x000ff0000b800000 */
[C---:B0-----:R-:W-:Y:S01]  /*2930*/  IMAD R8, R9.reuse, 0x4, R2 ;  /* 0x0000000409087824 */ /* 0x041fe200078e0202 */
[----:B------:R-:W-:-:S04]  /*2940*/  IADD3 R9, PT, PT, R9, 0x4, RZ ;  /* 0x0000000409097810 */ /* 0x000fc80007ffe0ff */
[----:B------:R-:W4:Y:S04]  /*2950*/  LDS R10, [R8+0x1200] ;  /* 0x00120000080a7984 */ /* 0x000f280000000800 */
[----:B------:R-:W0:Y:S04]  /*2960*/  LDS R11, [R8+0x1204] ;  /* 0x00120400080b7984 */ /* 0x000e280000000800 */
[----:B-1----:R-:W1:Y:S04]  /*2970*/  LDS R13, [R8+0x1208] ;  /* 0x00120800080d7984 */ /* 0x002e680000000800 */
[----:B------:R-:W3:Y:S01]  /*2980*/  LDS R15, [R8+0x120c] ;  /* 0x00120c00080f7984 */ /* 0x000ee20000000800 */
[----:B----4-:R-:W-:-:S04]  /*2990*/  FADD R10, R19, R10 ;  /* 0x0000000a130a7221 */ /* 0x010fc80000000000 */
[----:B0-----:R-:W-:-:S04]  /*29a0*/  FADD R10, R10, R11 ;  /* 0x0000000b0a0a7221 */ /* 0x001fc80000000000 */
[----:B-1----:R-:W-:-:S04]  /*29b0*/  FADD R10, R10, R13 ;  /* 0x0000000d0a0a7221 */ /* 0x002fc80000000000 */
[----:B---3--:R-:W-:-:S07]  /*29c0*/  FADD R19, R10, R15 ;  /* 0x0000000f0a137221 */ /* 0x008fce0000000000 */
.L_x_38:
[----:B------:R-:W-:Y:S05]  /*29d0*/  BRA.U !UP1, `(.L_x_34) ;  /* 0x00000001092c7547 */ /* 0x000fea000b800000 */
[----:B------:R-:W-:Y:S01]  /*29e0*/  IMAD R9, R9, 0x4, R2 ;  /* 0x0000000409097824 */ /* 0x000fe200078e0202 */
[----:B------:R-:W-:-:S04]  /*29f0*/  UISETP.NE.AND UP1, UPT, UR5, 0x1, UPT ;  /* 0x000000010500788c */ /* 0x000fc8000bf25270 */
[----:B0-----:R-:W4:Y:S02]  /*2a00*/  LDS R8, [R9+0x1200] ;  /* 0x0012000009087984 */ /* 0x001f240000000800 */
[----:B----4-:R-:W-:-:S03]  /*2a10*/  FADD R19, R19, R8 ;  /* 0x0000000813137221 */ /* 0x010fc60000000000 */
[----:B------:R-:W-:Y:S05]  /*2a20*/  BRA.U !UP1, `(.L_x_34) ;  /* 0x0000000109187547 */ /* 0x000fea000b800000 */
[----:B------:R-:W-:Y:S01]  /*2a30*/  UISETP.NE.AND UP1, UPT, UR5, 0x2, UPT ;  /* 0x000000020500788c */ /* 0x000fe2000bf25270 */
[----:B------:R-:W0:Y:S05]  /*2a40*/  LDS R8, [R9+0x1204] ;  /* 0x0012040009087984 */ /* 0x000e2a0000000800 */
[----:B------:R-:W-:-:S13]  /*2a50*/  PLOP3.LUT P2, PT, PT, PT, UP1, 0x80, 0x8 ;  /* 0x000000000008781c */ /* 0x000fda0003f4f018 */
[----:B------:R-:W3:Y:S01]  /*2a60*/  @P2 LDS R10, [R9+0x1208] ;  /* 0x00120800090a2984 */ /* 0x000ee20000000800 */
[----:B0-----:R-:W-:-:S04]  /*2a70*/  FADD R19, R19, R8 ;  /* 0x0000000813137221 */ /* 0x001fc80000000000 */
[----:B---3--:R-:W-:-:S07]  /*2a80*/  @P2 FADD R19, R19, R10 ;  /* 0x0000000a13132221 */ /* 0x008fce0000000000 */
.L_x_34:
[----:B----4-:R3:W-:Y:S02]  /*2a90*/  STS [R6+0x100], R19 ;  /* 0x0001001306007388 */ /* 0x0107e40000000800 */
.L_x_33:
[----:B------:R-:W-:Y:S05]  /*2aa0*/  BSYNC.RECONVERGENT B0 ;  /* 0x0000000000007941 */ /* 0x000fea0003800200 */
.L_x_32:
[----:B------:R-:W-:Y:S06]  /*2ab0*/  BAR.SYNC.DEFER_BLOCKING 0x0 ;  /* 0x0000000000007b1d */ /* 0x000fec0000010000 */
[----:B------:R-:W4:Y:S01]  /*2ac0*/  LDCU UR12, c[0x0][0x3b4] ;  /* 0x00007680ff0c77ac */ /* 0x000f220008000800 */
[----:B------:R-:W-:Y:S01]  /*2ad0*/  BSSY.RECONVERGENT B0, `(.L_x_39) ;  /* 0x0000121000007945 */ /* 0x000fe20003800200 */
[----:B0-----:R-:W-:Y:S04]  /*2ae0*/  LDS R8, [R6+0x80] ;  /* 0x0000800006087984 */ /* 0x001fe80000000800 */
[----:B------:R-:W3:Y:S04]  /*2af0*/  LDS R9, [R6+0x180] ;  /* 0x0001800006097984 */ /* 0x000ee80000000800 */
[----:B------:R-:W0:Y:S04]  /*2b00*/  LDS R17, [R6] ;  /* 0x0000000006117984 */ /* 0x000e280000000800 */
[----:B-1----:R-:W1:Y:S01]  /*2b10*/  LDS R15, [R6+0x100] ;  /* 0x00010000060f7984 */ /* 0x002e620000000800 */
[----:B---3--:R-:W-:-:S05]  /*2b20*/  FMNMX R19, R8, R9, !PT ;  /* 0x0000000908137209 */ /* 0x008fca0007800000 */
[--C-:B------:R-:W-:Y:S01]  /*2b30*/  FADD R8, R8, -R19.reuse ;  /* 0x8000001308087221 */ /* 0x100fe20000000000 */
[----:B------:R-:W-:-:S03]  /*2b40*/  FADD R10, R9, -R19 ;  /* 0x80000013090a7221 */ /* 0x000fc60000000000 */
[-C--:B------:R-:W-:Y:S01]  /*2b50*/  FFMA.SAT R11, R8, R33.reuse, 0.5 ;  /* 0x3f000000080b7423 */ /* 0x080fe20000002021 */
[----:B------:R-:W-:-:S03]  /*2b60*/  FFMA.SAT R33, R10, R33, 0.5 ;  /* 0x3f0000000a217423 */ /* 0x000fc60000002021 */
[-C--:B------:R-:W-:Y:S01]  /*2b70*/  FFMA.RM R11, R11, R32.reuse, 12582913 ;  /* 0x4b4000010b0b7423 */ /* 0x080fe20000004020 */
[----:B------:R-:W-:-:S03]  /*2b80*/  FFMA.RM R33, R33, R32, 12582913 ;  /* 0x4b40000121217423 */ /* 0x000fc60000004020 */
[----:B------:R-:W-:Y:S01]  /*2b90*/  FADD R9, R11, -12583039 ;  /* 0xcb40007f0b097421 */ /* 0x000fe20000000000 */
[----:B------:R-:W-:Y:S01]  /*2ba0*/  FADD R13, R33, -12583039 ;  /* 0xcb40007f210d7421 */ /* 0x000fe20000000000 */
[----:B------:R-:W-:Y:S01]  /*2bb0*/  SHF.L.U32 R11, R11, 0x17, RZ ;  /* 0x000000170b0b7819 */ /* 0x000fe200000006ff */
[----:B------:R-:W-:Y:S02]  /*2bc0*/  IMAD.SHL.U32 R18, R33, 0x800000, RZ ;  /* 0x0080000021127824 */ /* 0x000fe400078e00ff */
[----:B------:R-:W-:Y:S01]  /*2bd0*/  FFMA R9, R8, 1.4426950216293334961, -R9 ;  /* 0x3fb8aa3b08097823 */ /* 0x000fe20000000809 */
[----:B------:R-:W-:-:S03]  /*2be0*/  FFMA R13, R10, 1.4426950216293334961, -R13 ;  /* 0x3fb8aa3b0a0d7823 */ /* 0x000fc6000000080d */
[----:B------:R-:W-:Y:S01]  /*2bf0*/  FFMA R9, R8, 1.925963033500011079e-08, R9 ;  /* 0x32a5706008097823 */ /* 0x000fe20000000009 */
[----:B------:R-:W-:-:S03]  /*2c00*/  FFMA R13, R10, 1.925963033500011079e-08, R13 ;  /* 0x32a570600a0d7823 */ /* 0x000fc6000000000d */
[----:B------:R-:W3:Y:S08]  /*2c10*/  MUFU.EX2 R8, R9 ;  /* 0x0000000900087308 */ /* 0x000ef00000000800 */
[----:B------:R-:W5:Y:S01]  /*2c20*/  MUFU.EX2 R13, R13 ;  /* 0x0000000d000d7308 */ /* 0x000f620000000800 */
[----:B---3--:R-:W-:-:S04]  /*2c30*/  FMUL R8, R11, R8 ;  /* 0x000000080b087220 */ /* 0x008fc80000400000 */
[----:B0-----:R-:W-:Y:S01]  /*2c40*/  FMUL R17, R8, R17 ;  /* 0x0000001108117220 */ /* 0x001fe20000400000 */
[----:B-----5:R-:W-:-:S04]  /*2c50*/  FMUL R18, R18, R13 ;  /* 0x0000000d12127220 */ /* 0x020fc80000400000 */
[----:B-1----:R-:W-:Y:S01]  /*2c60*/  FFMA R15, R18, R15, R17 ;  /* 0x0000000f120f7223 */ /* 0x002fe20000000011 */
[----:B----4-:R-:W-:Y:S06]  /*2c70*/  @P1 BRA `(.L_x_40) ;  /* 0x0000001000181947 */ /* 0x010fec0003800000 */
[----:B------:R-:W-:-:S09]  /*2c80*/  UISETP.GE.AND UP1, UPT, UR14, 0x1, UPT ;  /* 0x000000010e00788c */ /* 0x000fd2000bf26270 */
[----:B------:R-:W-:Y:S05]  /*2c90*/  BRA.U !UP1, `(.L_x_41) ;  /* 0x0000000509f07547 */ /* 0x000fea000b800000 */
[----:B------:R-:W-:Y:S01]  /*2ca0*/  IMAD.U32 R13, RZ, RZ, UR29 ;  /* 0x0000001dff0d7e24 */ /* 0x000fe2000f8e00ff */
[----:B------:R-:W-:Y:S01]  /*2cb0*/  MOV R14, UR28 ;  /* 0x0000001c000e7c02 */ /* 0x000fe20008000f00 */
[----:B------:R-:W-:Y:S01]  /*2cc0*/  BSSY.RECONVERGENT B3, `(.L_x_42) ;  /* 0x0000078000037945 */ /* 0x000fe20003800200 */
[----:B------:R-:W-:Y:S01]  /*2cd0*/  MOV R12, UR28 ;  /* 0x0000001c000c7c02 */ /* 0x000fe20008000f00 */
[----:B------:R-:W-:Y:S01]  /*2ce0*/  IMAD.MOV.U32 R16, RZ, RZ, R24 ;  /* 0x000000ffff107224 */ /* 0x000fe200078e0018 */
[----:B------:R-:W-:Y:S02]  /*2cf0*/  LOP3.LUT R14, R14, 0x38, RZ, 0xc0, !PT ;  /* 0x000000380e0e7812 */ /* 0x000fe400078ec0ff */
[----:B------:R-:W-:Y:S02]  /*2d00*/  IADD3 R13, PT, PT, R13, -0x1, RZ ;  /* 0xffffffff0d0d7810 */ /* 0x000fe40007ffe0ff */
[----:B------:R-:W-:-:S07]  /*2d10*/  LOP3.LUT R12, R12, 0x3, RZ, 0xc0, !PT ;  /* 0x000000030c0c7812 */ /* 0x000fce00078ec0ff */
.L_x_50:
[----:B------:R-:W-:Y:S01]  /*2d20*/  UISETP.GE.AND UP1, UPT, UR24, 0x8, UPT ;  /* 0x000000081800788c */ /* 0x000fe2000bf26270 */
[----:B--2---:R-:W-:Y:S01]  /*2d30*/  IMAD.MOV.U32 R41, RZ, RZ, RZ ;  /* 0x000000ffff297224 */ /* 0x004fe200078e00ff */
[----:B------:R-:W-:-:S07]  /*2d40*/  MOV R9, RZ ;  /* 0x000000ff00097202 */ /* 0x000fce0000000f00 */
[----:B------:R-:W-:Y:S05]  /*2d50*/  BRA.U !UP1, `(.L_x_43) ;  /* 0x00000001098c7547 */ /* 0x000fea000b800000 */
[----:B------:R-:W-:Y:S02]  /*2d60*/  HFMA2 R33, -RZ, RZ, 0, 0 ;  /* 0x00000000ff217431 */ /* 0x000fe400000001ff */
[----:B------:R-:W-:-:S07]  /*2d70*/  IMAD.MOV.U32 R41, RZ, RZ, RZ ;  /* 0x000000ffff297224 */ /* 0x000fce00078e00ff */
.L_x_44:
[----:B------:R-:W0:Y:S01]  /*2d80*/  LDC R32, c[0x0][0x3b4] ;  /* 0x0000ed00ff207b82 */ /* 0x000e220000000800 */
[C---:B------:R-:W-:Y:S02]  /*2d90*/  IMAD R38, R33.reuse, 0x4, R2 ;  /* 0x0000000421267824 */ /* 0x040fe400078e0202 */
[C---:B0-----:R-:W-:Y:S02]  /*2da0*/  IMAD R8, R33.reuse, R32, R16 ;  /* 0x0000002021087224 */ /* 0x041fe400078e0210 */
[----:B------:R-:W-:-:S03]  /*2db0*/  VIADD R33, R33, 0x8 ;  /* 0x0000000821217836 */ /* 0x000fc60000000000 */
[----:B------:R-:W-:Y:S02]  /*2dc0*/  LEA R39, R8, UR22, 0x2 ;  /* 0x0000001608277c11 */ /* 0x000fe4000f8e10ff */
[----:B------:R-:W-:Y:S01]  /*2dd0*/  LDS.128 R8, [R38+0x1200] ;  /* 0x0012000026087984 */ /* 0x000fe20000000c00 */
[----:B------:R-:W-:Y:S02]  /*2de0*/  ISETP.NE.AND P2, PT, R33, R14, PT ;  /* 0x0000000e2100720c */ /* 0x000fe40003f45270 */
[----:B------:R-:W-:Y:S01]  /*2df0*/  LEA R43, R32, R39, 0x2 ;  /* 0x00000027202b7211 */ /* 0x000fe200078e10ff */
[----:B------:R-:W0:Y:S02]  /*2e00*/  LDS R40, [R39] ;  /* 0x0000000027287984 */ /* 0x000e240000000800 */
[----:B0-----:R-:W-:Y:S02]  /*2e10*/  FFMA R8, R8, R40, R41 ;  /* 0x0000002808087223 */ /* 0x001fe40000000029 */
[----:B------:R-:W-:-:S02]  /*2e20*/  IMAD R41, R32, 0x4, R43 ;  /* 0x0000000420297824 */ /* 0x000fc400078e022b */
[----:B------:R-:W0:Y:S03]  /*2e30*/  LDS R43, [R43] ;  /* 0x000000002b2b7984 */ /* 0x000e260000000800 */
[C---:B------:R-:W-:Y:S01]  /*2e40*/  LEA R45, R32.reuse, R41, 0x2 ;  /* 0x00000029202d7211 */ /* 0x040fe200078e10ff */
[----:B------:R-:W1:Y:S04]  /*2e50*/  LDS R40, [R41] ;  /* 0x0000000029287984 */ /* 0x000e680000000800 */
[----:B------:R-:W2:Y:S01]  /*2e60*/  LDS R42, [R45] ;  /* 0x000000002d2a7984 */ /* 0x000ea20000000800 */
[----:B------:R-:W-:Y:S02]  /*2e70*/  IMAD R44, R32, 0x4, R45 ;  /* 0x00000004202c7824 */ /* 0x000fe400078e022d */
[----:B0-----:R-:W-:-:S04]  /*2e80*/  FFMA R9, R9, R43, R8 ;  /* 0x0000002b09097223 */ /* 0x001fc80000000008 */
[----:B-1----:R-:W-:Y:S02]  /*2e90*/  FFMA R10, R10, R40, R9 ;  /* 0x000000280a0a7223 */ /* 0x002fe40000000009 */
[----:B------:R-:W-:Y:S02]  /*2ea0*/  LDS R40, [R44] ;  /* 0x000000002c287984 */ /* 0x000fe40000000800 */
[----:B--2---:R-:W-:Y:S01]  /*2eb0*/  FFMA R39, R11, R42, R10 ;  /* 0x0000002a0b277223 */ /* 0x004fe2000000000a */
[C---:B------:R-:W-:Y:S01]  /*2ec0*/  LEA R42, R32.reuse, R44, 0x2 ;  /* 0x0000002c202a7211 */ /* 0x040fe200078e10ff */
[----:B------:R-:W0:Y:S04]  /*2ed0*/  LDS.128 R8, [R38+0x1210] ;  /* 0x0012100026087984 */ /* 0x000e280000000c00 */
[----:B------:R-:W-:-:S02]  /*2ee0*/  IMAD R43, R32, 0x4, R42 ;  /* 0x00000004202b7824 */ /* 0x000fc400078e022a */
[----:B------:R-:W1:Y:S03]  /*2ef0*/  LDS R42, [R42] ;  /* 0x000000002a2a7984 */ /* 0x000e660000000800 */
[----:B------:R-:W-:Y:S02]  /*2f00*/  LEA R32, R32, R43, 0x2 ;  /* 0x0000002b20207211 */ /* 0x000fe400078e10ff */
[----:B------:R-:W2:Y:S04]  /*2f10*/  LDS R43, [R43] ;  /* 0x000000002b2b7984 */ /* 0x000ea80000000800 */
[----:B------:R-:W3:Y:S01]  /*2f20*/  LDS R32, [R32] ;  /* 0x0000000020207984 */ /* 0x000ee20000000800 */
[----:B0-----:R-:W-:-:S04]  /*2f30*/  FFMA R8, R8, R40, R39 ;  /* 0x0000002808087223 */ /* 0x001fc80000000027 */
[----:B-1----:R-:W-:-:S04]  /*2f40*/  FFMA R9, R9, R42, R8 ;  /* 0x0000002a09097223 */ /* 0x002fc80000000008 */
[----:B--2---:R-:W-:-:S04]  /*2f50*/  FFMA R10, R10, R43, R9 ;  /* 0x0000002b0a0a7223 */ /* 0x004fc80000000009 */
[----:B---3--:R-:W-:Y:S01]  /*2f60*/  FFMA R41, R11, R32, R10 ;  /* 0x000000200b297223 */ /* 0x008fe2000000000a */
[----:B------:R-:W-:Y:S06]  /*2f70*/  @P2 BRA `(.L_x_44) ;  /* 0xfffffffc00802947 */ /* 0x000fec000383ffff */
[----:B------:R-:W-:-:S07]  /*2f80*/  MOV R9, R14 ;  /* 0x0000000e00097202 */ /* 0x000fce0000000f00 */
.L_x_43:
[----:B------:R-:W-:-:S09]  /*2f90*/  UISETP.NE.AND UP1, UPT, UR29, URZ, UPT ;  /* 0x000000ff1d00728c */ /* 0x000fd2000bf25270 */
[----:B------:R-:W-:Y:S05]  /*2fa0*/  BRA.U !UP1, `(.L_x_45) ;  /* 0x0000000109bc7547 */ /* 0x000fea000b800000 */
[----:B------:R-:W-:Y:S02]  /*2fb0*/  ISETP.GE.U32.AND P2, PT, R13, 0x3, PT ;  /* 0x000000030d00780c */ /* 0x000fe40003f46070 */
[----:B------:R-:W-:-:S11]  /*2fc0*/  ISETP.NE.AND P3, PT, R12, RZ, PT ;  /* 0x000000ff0c00720c */ /* 0x000fd60003f65270 */
[----:B------:R-:W-:Y:S05]  /*2fd0*/  @!P2 BRA `(.L_x_46) ;  /* 0x000000000050a947 */ /* 0x000fea0003800000 */
[----:B------:R-:W0:Y:S01]  /*2fe0*/  LDC R39, c[0x0][0x3b4] ;  /* 0x0000ed00ff277b82 */ /* 0x000e220000000800 */
[----:B------:R-:W-:-:S05]  /*2ff0*/  IMAD R10, R9, 0x4, R2 ;  /* 0x00000004090a7824 */ /* 0x000fca00078e0202 */
[----:B------:R-:W-:Y:S04]  /*3000*/  LDS R33, [R10+0x1204] ;  /* 0x001204000a217984 */ /* 0x000fe80000000800 */
[----:B------:R-:W-:Y:S01]  /*3010*/  LDS R43, [R10+0x120c] ;  /* 0x00120c000a2b7984 */ /* 0x000fe20000000800 */
[C---:B0-----:R-:W-:Y:S02]  /*3020*/  IMAD R8, R9.reuse, R39, R16 ;  /* 0x0000002709087224 */ /* 0x041fe400078e0210 */
[----:B------:R-:W-:-:S03]  /*3030*/  VIADD R9, R9, 0x4 ;  /* 0x0000000409097836 */ /* 0x000fc60000000000 */
[----:B------:R-:W-:Y:S02]  /*3040*/  LEA R11, R8, UR22, 0x2 ;  /* 0x00000016080b7c11 */ /* 0x000fe4000f8e10ff */
[----:B------:R-:W-:Y:S02]  /*3050*/  LDS R8, [R10+0x1200] ;  /* 0x001200000a087984 */ /* 0x000fe40000000800 */
[C---:B------:R-:W-:Y:S02]  /*3060*/  LEA R32, R39.reuse, R11, 0x2 ;  /* 0x0000000b27207211 */ /* 0x040fe400078e10ff */
[----:B------:R-:W0:Y:S03]  /*3070*/  LDS R11, [R11] ;  /* 0x000000000b0b7984 */ /* 0x000e260000000800 */
[C---:B------:R-:W-:Y:S02]  /*3080*/  IMAD R38, R39.reuse, 0x4, R32 ;  /* 0x0000000427267824 */ /* 0x040fe400078e0220 */
[----:B------:R-:W1:Y:S03]  /*3090*/  LDS R32, [R32] ;  /* 0x0000000020207984 */ /* 0x000e660000000800 */
[----:B------:R-:W-:-:S02]  /*30a0*/  LEA R40, R39, R38, 0x2 ;  /* 0x0000002627287211 */ /* 0x000fc400078e10ff */
[----:B------:R-:W-:Y:S04]  /*30b0*/  LDS R38, [R38] ;  /* 0x0000000026267984 */ /* 0x000fe80000000800 */
[----:B------:R-:W2:Y:S04]  /*30c0*/  LDS R39, [R10+0x1208] ;  /* 0x001208000a277984 */ /* 0x000ea80000000800 */
[----:B------:R-:W3:Y:S01]  /*30d0*/  LDS R40, [R40] ;  /* 0x0000000028287984 */ /* 0x000ee20000000800 */
[----:B0-----:R-:W-:-:S04]  /*30e0*/  FFMA R8, R8, R11, R41 ;  /* 0x0000000b08087223 */ /* 0x001fc80000000029 */
[----:B-1----:R-:W-:-:S04]  /*30f0*/  FFMA R8, R33, R32, R8 ;  /* 0x0000002021087223 */ /* 0x002fc80000000008 */
[----:B--2---:R-:W-:-:S04]  /*3100*/  FFMA R8, R39, R38, R8 ;  /* 0x0000002627087223 */ /* 0x004fc80000000008 */
[----:B---3--:R-:W-:-:S07]  /*3110*/  FFMA R41, R43, R40, R8 ;  /* 0x000000282b297223 */ /* 0x008fce0000000008 */
.L_x_46:
[----:B------:R-:W-:Y:S05]  /*3120*/  @!P3 BRA `(.L_x_45) ;  /* 0x00000000005cb947 */ /* 0x000fea0003800000 */
[----:B------:R-:W-:Y:S01]  /*3130*/  ISETP.NE.AND P2, PT, R12, 0x1, PT ;  /* 0x000000010c00780c */ /* 0x000fe20003f45270 */
[----:B------:R-:W-:-:S12]  /*3140*/  ULOP3.LUT UP1, URZ, UR28, 0x1, URZ, 0xc0, !UPT ;  /* 0x000000011cff7892 */ /* 0x000fd8000f82c0ff */
[----:B------:R-:W-:Y:S05]  /*3150*/  @!P2 BRA `(.L_x_47) ;  /* 0x000000000030a947 */ /* 0x000fea0003800000 */
[----:B------:R-:W0:Y:S01]  /*3160*/  LDC R11, c[0x0][0x3b4] ;  /* 0x0000ed00ff0b7b82 */ /* 0x000e220000000800 */
[C---:B------:R-:W-:Y:S01]  /*3170*/  LEA R8, R9.reuse, R2, 0x2 ;  /* 0x0000000209087211 */ /* 0x040fe200078e10ff */
[C---:B0-----:R-:W-:Y:S01]  /*3180*/  IMAD R10, R9.reuse, R11, R16 ;  /* 0x0000000b090a7224 */ /* 0x041fe200078e0210 */
[----:B------:R-:W-:-:S04]  /*3190*/  IADD3 R9, PT, PT, R9, 0x2, RZ ;  /* 0x0000000209097810 */ /* 0x000fc80007ffe0ff */
[----:B------:R-:W-:Y:S02]  /*31a0*/  LEA R32, R10, UR22, 0x2 ;  /* 0x000000160a207c11 */ /* 0x000fe4000f8e10ff */
[----:B------:R-:W-:Y:S03]  /*31b0*/  LDS R10, [R8+0x1200] ;  /* 0x00120000080a7984 */ /* 0x000fe60000000800 */
[----:B------:R-:W-:Y:S02]  /*31c0*/  IMAD R33, R11, 0x4, R32 ;  /* 0x000000040b217824 */ /* 0x000fe400078e0220 */
[----:B------:R-:W0:Y:S04]  /*31d0*/  LDS R32, [R32] ;  /* 0x0000000020207984 */ /* 0x000e280000000800 */
[----:B------:R-:W-:Y:S04]  /*31e0*/  LDS R11, [R8+0x1204] ;  /* 0x00120400080b7984 */ /* 0x000fe80000000800 */
[----:B------:R-:W1:Y:S01]  /*31f0*/  LDS R33, [R33] ;  /* 0x0000000021217984 */ /* 0x000e620000000800 */
[----:B0-----:R-:W-:-:S04]  /*3200*/  FFMA R10, R10, R32, R41 ;  /* 0x000000200a0a7223 */ /* 0x001fc80000000029 */
[----:B-1----:R-:W-:-:S07]  /*3210*/  FFMA R41, R11, R33, R10 ;  /* 0x000000210b297223 */ /* 0x002fce000000000a */
.L_x_47:
[----:B------:R-:W-:Y:S05]  /*3220*/  BRA.U !UP1, `(.L_x_45) ;  /* 0x00000001091c7547 */ /* 0x000fea000b800000 */
[----:B------:R-:W0:Y:S01]  /*3230*/  LDCU UR5, c[0x0][0x3b4] ;  /* 0x00007680ff0577ac */ /* 0x000e220008000800 */
[----:B------:R-:W-:-:S06]  /*3240*/  IMAD R8, R9, 0x4, R2 ;  /* 0x0000000409087824 */ /* 0x000fcc00078e0202 */
[----:B------:R-:W-:Y:S01]  /*3250*/  LDS R8, [R8+0x1200] ;  /* 0x0012000008087984 */ /* 0x000fe20000000800 */
[----:B0-----:R-:W-:-:S05]  /*3260*/  IMAD R10, R9, UR5, R16 ;  /* 0x00000005090a7c24 */ /* 0x001fca000f8e0210 */
[----:B------:R-:W-:-:S06]  /*3270*/  LEA R10, R10, UR22, 0x2 ;  /* 0x000000160a0a7c11 */ /* 0x000fcc000f8e10ff */
[----:B------:R-:W0:Y:S02]  /*3280*/  LDS R10, [R10] ;  /* 0x000000000a0a7984 */ /* 0x000e240000000800 */
[----:B0-----:R-:W-:-:S07]  /*3290*/  FFMA R41, R8, R10, R41 ;  /* 0x0000000a08297223 */ /* 0x001fce0000000029 */
.L_x_45:
[----:B------:R-:W0:Y:S01]  /*32a0*/  S2UR UR10, SR_CgaCtaId ;  /* 0x00000000000a79c3 */ /* 0x000e220000008800 */
[----:B------:R-:W-:Y:S01]  /*32b0*/  UMOV UR5, 0x400 ;  /* 0x0000040000057882 */ /* 0x000fe20000000000 */
[----:B------:R-:W-:Y:S01]  /*32c0*/  IADD3 R38, PT, PT, R21, R16, RZ ;  /* 0x0000001015267210 */ /* 0x000fe20007ffe0ff */
[----:B------:R-:W1:Y:S01]  /*32d0*/  MUFU.RCP R10, R15 ;  /* 0x0000000f000a7308 */ /* 0x000e620000001000 */
[----:B------:R-:W-:Y:S01]  /*32e0*/  BSSY.RECONVERGENT B4, `(.L_x_48) ;  /* 0x0000010000047945 */ /* 0x000fe20003800200 */
[----:B-1----:R-:W-:Y:S01]  /*32f0*/  FFMA R11, -R15, R10, 1 ;  /* 0x3f8000000f0b7423 */ /* 0x002fe2000000010a */
[----:B0-----:R-:W-:-:S03]  /*3300*/  ULEA UR5, UR10, UR5, 0x18 ;  /* 0x000000050a057291 */ /* 0x001fc6000f8ec0ff */
[----:B------:R-:W-:-:S03]  /*3310*/  FFMA R10, R10, R11, R10 ;  /* 0x0000000b0a0a7223 */ /* 0x000fc6000000000a */
[----:B------:R-:W-:-:S05]  /*3320*/  LEA R38, R38, UR5, 0x2 ;  /* 0x0000000526267c11 */ /* 0x000fca000f8e10ff */
[----:B------:R-:W0:Y:S02]  /*3330*/  LDS R8, [R38] ;  /* 0x0000000026087984 */ /* 0x000e240000000800 */
[----:B0-----:R-:W-:-:S04]  /*3340*/  FMUL R9, R17, R8 ;  /* 0x0000000811097220 */ /* 0x001fc80000400000 */
[----:B------:R-:W-:-:S04]  /*3350*/  FFMA R41, R18, R41, R9 ;  /* 0x0000002912297223 */ /* 0x000fc80000000009 */
[----:B------:R-:W0:Y:S01]  /*3360*/  FCHK P2, R41, R15 ;  /* 0x0000000f29007302 */ /* 0x000e220000040000 */
[----:B------:R-:W-:-:S04]  /*3370*/  FFMA R9, R41, R10, RZ ;  /* 0x0000000a29097223 */ /* 0x000fc800000000ff */
[----:B------:R-:W-:-:S04]  /*3380*/  FFMA R8, -R15, R9, R41 ;  /* 0x000000090f087223 */ /* 0x000fc80000000129 */
[----:B------:R-:W-:Y:S01]  /*3390*/  FFMA R9, R10, R8, R9 ;  /* 0x000000080a097223 */ /* 0x000fe20000000009 */
[----:B0-----:R-:W-:Y:S06]  /*33a0*/  @!P2 BRA `(.L_x_49) ;  /* 0x00000000000ca947 */ /* 0x001fec0003800000 */
[----:B------:R-:W-:-:S07]  /*33b0*/  MOV R10, 0x33d0 ;  /* 0x000033d0000a7802 */ /* 0x000fce0000000f00 */
[----:B------:R-:W-:Y:S05]  /*33c0*/  CALL.REL.NOINC `($__internal_2_$__cuda_sm3x_div_rn_noftz_f32_slowpath) ;  /* 0x0000001400e07944 */ /* 0x000fea0003c00000 */
[----:B------:R-:W-:-:S07]  /*33d0*/  IMAD.MOV.U32 R9, RZ, RZ, R8 ;  /* 0x000000ffff097224 */ /* 0x000fce00078e0008 */
.L_x_49:
[----:B------:R-:W-:Y:S05]  /*33e0*/  BSYNC.RECONVERGENT B4 ;  /* 0x0000000000047941 */ /* 0x000fea0003800200 */
.L_x_48:
[----:B------:R-:W0:Y:S01]  /*33f0*/  LDCU UR5, c[0x0][0x3b4] ;  /* 0x00007680ff0577ac */ /* 0x000e220008000800 */
[----:B------:R1:W-:Y:S01]  /*3400*/  STS [R38], R9 ;  /* 0x0000000926007388 */ /* 0x0003e20000000800 */
[----:B------:R-:W-:-:S04]  /*3410*/  IADD3 R16, PT, PT, R16, 0x20, RZ ;  /* 0x0000002010107810 */ /* 0x000fc80007ffe0ff */
[----:B0-----:R-:W-:-:S13]  /*3420*/  ISETP.GE.AND P2, PT, R16, UR5, PT ;  /* 0x0000000510007c0c */ /* 0x001fda000bf46270 */
[----:B-1----:R-:W-:Y:S05]  /*3430*/  @!P2 BRA `(.L_x_50) ;  /* 0xfffffff80038a947 */ /* 0x002fea000383ffff */
[----:B------:R-:W-:Y:S05]  /*3440*/  BSYNC.RECONVERGENT B3 ;  /* 0x0000000000037941 */ /* 0x000fea0003800200 */
.L_x_42:
[----:B------:R-:W-:Y:S05]  /*3450*/  BRA `(.L_x_40) ;  /* 0x0000000800207947 */ /* 0x000fea0003800000 */
.L_x_41:
[----:B------:R-:W-:Y:S01]  /*3460*/  IADD3 R16, PT, PT, -R24, UR23, RZ ;  /* 0x0000001718107c10 */ /* 0x000fe2000fffe1ff */
[----:B------:R-:W-:Y:S01]  /*3470*/  BSSY.RECONVERGENT B3, `(.L_x_51) ;  /* 0x000003b000037945 */ /* 0x000fe20003800200 */
[----:B------:R-:W-:Y:S02]  /*3480*/  IMAD.MOV.U32 R14, RZ, RZ, R24 ;  /* 0x000000ffff0e7224 */ /* 0x000fe400078e0018 */
[----:B------:R-:W-:-:S04]  /*3490*/  LEA.HI R13, R16, 0x1, RZ, 0x1b ;  /* 0x00000001100d7811 */ /* 0x000fc800078fd8ff */
[----:B------:R-:W-:-:S04]  /*34a0*/  LOP3.LUT R13, R13, 0x3, RZ, 0xc0, !PT ;  /* 0x000000030d0d7812 */ /* 0x000fc800078ec0ff */
[----:B------:R-:W-:-:S13]  /*34b0*/  ISETP.NE.AND P2, PT, R13, RZ, PT ;  /* 0x000000ff0d00720c */ /* 0x000fda0003f45270 */
[----:B------:R-:W-:Y:S05]  /*34c0*/  @!P2 BRA `(.L_x_52) ;  /* 0x0000000000d4a947 */ /* 0x000fea0003800000 */
[----:B------:R-:W2:Y:S01]  /*34d0*/  LDS R8, [R7] ;  /* 0x0000000007087984 */ /* 0x000ea20000000800 */
[----:B------:R-:W0:Y:S01]  /*34e0*/  MUFU.RCP R10, R15 ;  /* 0x0000000f000a7308 */ /* 0x000e220000001000 */
[----:B------:R-:W-:Y:S01]  /*34f0*/  FMUL R12, RZ, R18 ;  /* 0x00000012ff0c7220 */ /* 0x000fe20000400000 */
[----:B------:R-:W-:Y:S01]  /*3500*/  BSSY.RECONVERGENT B4, `(.L_x_53) ;  /* 0x000000c000047945 */ /* 0x000fe20003800200 */
[----:B------:R-:W-:Y:S01]  /*3510*/  ISETP.NE.AND P6, PT, R13, 0x1, PT ;  /* 0x000000010d00780c */ /* 0x000fe20003fc5270 */
[----:B0-----:R-:W-:Y:S01]  /*3520*/  FFMA R9, -R15, R10, 1 ;  /* 0x3f8000000f097423 */ /* 0x001fe2000000010a */
[----:B--2---:R-:W-:-:S03]  /*3530*/  FFMA R41, R17, R8, R12 ;  /* 0x0000000811297223 */ /* 0x004fc6000000000c */
[----:B------:R-:W-:Y:S01]  /*3540*/  FFMA R8, R10, R9, R10 ;  /* 0x000000090a087223 */ /* 0x000fe2000000000a */
[----:B------:R-:W0:Y:S03]  /*3550*/  FCHK P2, R41, R15 ;  /* 0x0000000f29007302 */ /* 0x000e260000040000 */
[----:B------:R-:W-:-:S04]  /*3560*/  FFMA R10, R8, R41, RZ ;  /* 0x00000029080a7223 */ /* 0x000fc800000000ff */
[----:B------:R-:W-:-:S04]  /*3570*/  FFMA R9, -R15, R10, R41 ;  /* 0x0000000a0f097223 */ /* 0x000fc80000000129 */
[----:B------:R-:W-:Y:S01]  /*3580*/  FFMA R8, R8, R9, R10 ;  /* 0x0000000908087223 */ /* 0x000fe2000000000a */
[----:B0-----:R-:W-:Y:S06]  /*3590*/  @!P2 BRA `(.L_x_54) ;  /* 0x000000000008a947 */ /* 0x001fec0003800000 */
[----:B------:R-:W-:-:S07]  /*35a0*/  MOV R10, 0x35c0 ;  /* 0x000035c0000a7802 */ /* 0x000fce0000000f00 */
[----:B------:R-:W-:Y:S05]  /*35b0*/  CALL.REL.NOINC `($__internal_2_$__cuda_sm3x_div_rn_noftz_f32_slowpath) ;  /* 0x0000001400647944 */ /* 0x000fea0003c00000 */
.L_x_54:
[----:B------:R-:W-:Y:S05]  /*35c0*/  BSYNC.RECONVERGENT B4 ;  /* 0x0000000000047941 */ /* 0x000fea0003800200 */
.L_x_53:
[----:B------:R0:W-:Y:S01]  /*35d0*/  STS [R7], R8 ;  /* 0x0000000807007388 */ /* 0x0001e20000000800 */
[----:B------:R-:W-:Y:S01]  /*35e0*/  IADD3 R14, PT, PT, R24, 0x20, RZ ;  /* 0x00000020180e7810 */ /* 0x000fe20007ffe0ff */
[----:B------:R-:W-:Y:S06]  /*35f0*/  @!P6 BRA `(.L_x_52) ;  /* 0x000000000088e947 */ /* 0x000fec0003800000 */
[----:B0-----:R-:W0:Y:S01]  /*3600*/  LDS R8, [R7+0x80] ;  /* 0x0000800007087984 */ /* 0x001e220000000800 */
[----:B------:R-:W1:Y:S01]  /*3610*/  MUFU.RCP R10, R15 ;  /* 0x0000000f000a7308 */ /* 0x000e620000001000 */
[----:B------:R-:W-:Y:S01]  /*3620*/  BSSY.RECONVERGENT B4, `(.L_x_55) ;  /* 0x000000c000047945 */ /* 0x000fe20003800200 */
[----:B------:R-:W-:Y:S01]  /*3630*/  ISETP.NE.AND P6, PT, R13, 0x2, PT ;  /* 0x000000020d00780c */ /* 0x000fe20003fc5270 */
[----:B-1----:R-:W-:Y:S01]  /*3640*/  FFMA R9, -R15, R10, 1 ;  /* 0x3f8000000f097423 */ /* 0x002fe2000000010a */
[----:B0-----:R-:W-:-:S03]  /*3650*/  FFMA R41, R17, R8, R12 ;  /* 0x0000000811297223 */ /* 0x001fc6000000000c */
        /* <DEDUP_REMOVED lines=8> */
.L_x_56:
[----:B------:R-:W-:Y:S05]  /*36e0*/  BSYNC.RECONVERGENT B4 ;  /* 0x0000000000047941 */ /* 0x000fea0003800200 */
.L_x_55:
[----:B------:R1:W-:Y:S01]  /*36f0*/  STS [R7+0x80], R8 ;  /* 0x0000800807007388 */ /* 0x0003e20000000800 */
[----:B------:R-:W-:Y:S01]  /*3700*/  VIADD R14, R24, 0x40 ;  /* 0x00000040180e7836 */ /* 0x000fe20000000000 */
[----:B------:R-:W-:Y:S06]  /*3710*/  @!P6 BRA `(.L_x_52) ;  /* 0x000000000040e947 */ /* 0x000fec0003800000 */
[----:B-1----:R-:W0:Y:S01]  /*3720*/  LDS R8, [R7+0x100] ;  /* 0x0001000007087984 */ /* 0x002e220000000800 */
[----:B------:R-:W1:Y:S01]  /*3730*/  MUFU.RCP R10, R15 ;  /* 0x0000000f000a7308 */ /* 0x000e620000001000 */
[----:B------:R-:W-:Y:S01]  /*3740*/  BSSY.RECONVERGENT B4, `(.L_x_57) ;  /* 0x000000b000047945 */ /* 0x000fe20003800200 */
[----:B-1----:R-:W-:Y:S01]  /*3750*/  FFMA R9, -R15, R10, 1 ;  /* 0x3f8000000f097423 */ /* 0x002fe2000000010a */
[----:B0-----:R-:W-:-:S03]  /*3760*/  FFMA R41, R17, R8, R12 ;  /* 0x0000000811297223 */ /* 0x001fc6000000000c */
[----:B------:R-:W-:Y:S02]  /*3770*/  FFMA R8, R10, R9, R10 ;  /* 0x000000090a087223 */ /* 0x000fe4000000000a */
[----:B------:R-:W0:Y:S02]  /*3780*/  FCHK P2, R41, R15 ;  /* 0x0000000f29007302 */ /* 0x000e240000040000 */
[----:B------:R-:W-:-:S04]  /*3790*/  FFMA R10, R8, R41, RZ ;  /* 0x00000029080a7223 */ /* 0x000fc800000000ff */
[----:B------:R-:W-:-:S04]  /*37a0*/  FFMA R9, -R15, R10, R41 ;  /* 0x0000000a0f097223 */ /* 0x000fc80000000129 */
[----:B------:R-:W-:Y:S01]  /*37b0*/  FFMA R8, R8, R9, R10 ;  /* 0x0000000908087223 */ /* 0x000fe2000000000a */
[----:B0-----:R-:W-:Y:S06]  /*37c0*/  @!P2 BRA `(.L_x_58) ;  /* 0x000000000008a947 */ /* 0x001fec0003800000 */
[----:B------:R-:W-:-:S07]  /*37d0*/  MOV R10, 0x37f0 ;  /* 0x000037f0000a7802 */ /* 0x000fce0000000f00 */
[----:B------:R-:W-:Y:S05]  /*37e0*/  CALL.REL.NOINC `($__internal_2_$__cuda_sm3x_div_rn_noftz_f32_slowpath) ;  /* 0x0000001000d87944 */ /* 0x000fea0003c00000 */
.L_x_58:
[----:B------:R-:W-:Y:S05]  /*37f0*/  BSYNC.RECONVERGENT B4 ;  /* 0x0000000000047941 */ /* 0x000fea0003800200 */
.L_x_57:
[----:B------:R3:W-:Y:S01]  /*3800*/  STS [R7+0x100], R8 ;  /* 0x0001000807007388 */ /* 0x0007e20000000800 */
[----:B------:R-:W-:-:S07]  /*3810*/  IADD3 R14, PT, PT, R24, 0x60, RZ ;  /* 0x00000060180e7810 */ /* 0x000fce0007ffe0ff */
.L_x_52:
[----:B------:R-:W-:Y:S05]  /*3820*/  BSYNC.RECONVERGENT B3 ;  /* 0x0000000000037941 */ /* 0x000fea0003800200 */
.L_x_51:
[----:B------:R-:W-:-:S13]  /*3830*/  ISETP.GE.U32.AND P2, PT, R16, 0x60, PT ;  /* 0x000000601000780c */ /* 0x000fda0003f46070 */
[----:B------:R-:W-:Y:S05]  /*3840*/  @!P2 BRA `(.L_x_40) ;  /* 0x000000040024a947 */ /* 0x000fea0003800000 */
[----:B------:R-:W-:-:S07]  /*3850*/  FMUL R18, RZ, R18 ;  /* 0x00000012ff127220 */ /* 0x000fce0000400000 */
.L_x_67:
[----:B----4-:R-:W4:Y:S01]  /*3860*/  S2UR UR10, SR_CgaCtaId ;  /* 0x00000000000a79c3 */ /* 0x010f220000008800 */
[----:B------:R-:W-:Y:S01]  /*3870*/  UMOV UR5, 0x400 ;  /* 0x0000040000057882 */ /* 0x000fe20000000000 */
[----:B------:R-:W-:Y:S01]  /*3880*/  IMAD.IADD R12, R21, 0x1, R14 ;  /* 0x00000001150c7824 */ /* 0x000fe200078e020e */
[----:B------:R-:W5:Y:S01]  /*3890*/  MUFU.RCP R10, R15 ;  /* 0x0000000f000a7308 */ /* 0x000f620000001000 */
[----:B------:R-:W-:Y:S01]  /*38a0*/  IADD3 R14, PT, PT, R14, 0x80, RZ ;  /* 0x000000800e0e7810 */ /* 0x000fe20007ffe0ff */
[----:B------:R-:W-:Y:S03]  /*38b0*/  BSSY.RECONVERGENT B3, `(.L_x_59) ;  /* 0x0000010000037945 */ /* 0x000fe60003800200 */
[----:B------:R-:W-:Y:S01]  /*38c0*/  ISETP.GE.AND P6, PT, R14, UR12, PT ;  /* 0x0000000c0e007c0c */ /* 0x000fe2000bfc6270 */
[----:B-----5:R-:W-:Y:S01]  /*38d0*/  FFMA R9, -R15, R10, 1 ;  /* 0x3f8000000f097423 */ /* 0x020fe2000000010a */
[----:B----4-:R-:W-:-:S06]  /*38e0*/  ULEA UR5, UR10, UR5, 0x18 ;  /* 0x000000050a057291 */ /* 0x010fcc000f8ec0ff */
[----:B------:R-:W-:-:S05]  /*38f0*/  LEA R12, R12, UR5, 0x2 ;  /* 0x000000050c0c7c11 */ /* 0x000fca000f8e10ff */
[----:B01-3--:R-:W2:Y:S02]  /*3900*/  LDS R8, [R12] ;  /* 0x000000000c087984 */ /* 0x00bea40000000800 */
[----:B--2---:R-:W-:Y:S01]  /*3910*/  FFMA R41, R17, R8, R18 ;  /* 0x0000000811297223 */ /* 0x004fe20000000012 */
[----:B------:R-:W-:-:S03]  /*3920*/  FFMA R8, R10, R9, R10 ;  /* 0x000000090a087223 */ /* 0x000fc6000000000a */
        /* <DEDUP_REMOVED lines=8> */
.L_x_60:
[----:B------:R-:W-:Y:S05]  /*39b0*/  BSYNC.RECONVERGENT B3 ;  /* 0x0000000000037941 */ /* 0x000fea0003800200 */
.L_x_59:
[----:B------:R-:W0:Y:S01]  /*39c0*/  LDS R8, [R12+0x80] ;  /* 0x000080000c087984 */ /* 0x000e220000000800 */
[----:B------:R-:W1:Y:S01]  /*39d0*/  MUFU.RCP R10, R15 ;  /* 0x0000000f000a7308 */ /* 0x000e620000001000 */
[----:B------:R-:W-:Y:S02]  /*39e0*/  BSSY.RECONVERGENT B3, `(.L_x_61) ;  /* 0x000000d000037945 */ /* 0x000fe40003800200 */
[----:B------:R2:W-:Y:S01]  /*39f0*/  STS [R12], R9 ;  /* 0x000000090c007388 */ /* 0x0005e20000000800 */
[----:B-1----:R-:W-:Y:S01]  /*3a00*/  FFMA R11, -R15, R10, 1 ;  /* 0x3f8000000f0b7423 */ /* 0x002fe2000000010a */
[----:B0-----:R-:W-:-:S03]  /*3a10*/  FFMA R41, R17, R8, R18 ;  /* 0x0000000811297223 */ /* 0x001fc60000000012 */
[----:B------:R-:W-:Y:S01]  /*3a20*/  FFMA R8, R10, R11, R10 ;  /* 0x0000000b0a087223 */ /* 0x000fe2000000000a */
[----:B------:R-:W0:Y:S03]  /*3a30*/  FCHK P2, R41, R15 ;  /* 0x0000000f29007302 */ /* 0x000e260000040000 */
[----:B------:R-:W-:-:S04]  /*3a40*/  FFMA R10, R8, R41, RZ ;  /* 0x00000029080a7223 */ /* 0x000fc800000000ff */
[----:B------:R-:W-:-:S04]  /*3a50*/  FFMA R11, -R15, R10, R41 ;  /* 0x0000000a0f0b7223 */ /* 0x000fc80000000129 */
[----:B------:R-:W-:Y:S01]  /*3a60*/  FFMA R11, R8, R11, R10 ;  /* 0x0000000b080b7223 */ /* 0x000fe2000000000a */
[----:B0-2---:R-:W-:Y:S06]  /*3a70*/  @!P2 BRA `(.L_x_62) ;  /* 0x00000000000ca947 */ /* 0x005fec0003800000 */
[----:B------:R-:W-:-:S07]  /*3a80*/  MOV R10, 0x3aa0 ;  /* 0x00003aa0000a7802 */ /* 0x000fce0000000f00 */
[----:B------:R-:W-:Y:S05]  /*3a90*/  CALL.REL.NOINC `($__internal_2_$__cuda_sm3x_div_rn_noftz_f32_slowpath) ;  /* 0x00000010002c7944 */ /* 0x000fea0003c00000 */
[----:B------:R-:W-:-:S07]  /*3aa0*/  MOV R11, R8 ;  /* 0x00000008000b7202 */ /* 0x000fce0000000f00 */
.L_x_62:
[----:B------:R-:W-:Y:S05]  /*3ab0*/  BSYNC.RECONVERGENT B3 ;  /* 0x0000000000037941 */ /* 0x000fea0003800200 */
.L_x_61:
[----:B------:R-:W0:Y:S01]  /*3ac0*/  LDS R8, [R12+0x100] ;  /* 0x000100000c087984 */ /* 0x000e220000000800 */
[----:B------:R-:W1:Y:S01]  /*3ad0*/  MUFU.RCP R10, R15 ;  /* 0x0000000f000a7308 */ /* 0x000e620000001000 */
[----:B------:R-:W-:Y:S02]  /*3ae0*/  BSSY.RECONVERGENT B3, `(.L_x_63) ;  /* 0x000000d000037945 */ /* 0x000fe40003800200 */
[----:B------:R2:W-:Y:S01]  /*3af0*/  STS [R12+0x80], R11 ;  /* 0x0000800b0c007388 */ /* 0x0005e20000000800 */
        /* <DEDUP_REMOVED lines=10> */
[----:B------:R-:W-:-:S07]  /*3ba0*/  IMAD.MOV.U32 R9, RZ, RZ, R8 ;  /* 0x000000ffff097224 */ /* 0x000fce00078e0008 */
.L_x_64:
[----:B------:R-:W-:Y:S05]  /*3bb0*/  BSYNC.RECONVERGENT B3 ;  /* 0x0000000000037941 */ /* 0x000fea0003800200 */
.L_x_63:
        /* <DEDUP_REMOVED lines=15> */
.L_x_66:
[----:B------:R-:W-:Y:S05]  /*3cb0*/  BSYNC.RECONVERGENT B3 ;  /* 0x0000000000037941 */ /* 0x000fea0003800200 */
.L_x_65:
[----:B------:R4:W-:Y:S01]  /*3cc0*/  STS [R12+0x180], R11 ;  /* 0x0001800b0c007388 */ /* 0x0009e20000000800 */
[----:B------:R-:W-:Y:S05]  /*3cd0*/  @!P6 BRA `(.L_x_67) ;  /* 0xfffffff800e0e947 */ /* 0x000fea000383ffff */
.L_x_40:
[----:B------:R-:W-:Y:S05]  /*3ce0*/  BSYNC.RECONVERGENT B0 ;  /* 0x0000000000007941 */ /* 0x000fea0003800200 */
.L_x_39:
[----:B------:R-:W-:Y:S06]  /*3cf0*/  BAR.SYNC.DEFER_BLOCKING 0x0 ;  /* 0x0000000000007b1d */ /* 0x000fec0000010000 */
[----:B------:R-:W-:Y:S01]  /*3d00*/  BSSY.RECONVERGENT B0, `(.L_x_68) ;  /* 0x0000091000007945 */ /* 0x000fe20003800200 */
[----:B------:R0:W-:Y:S04]  /*3d10*/  @!P0 STS [R6+0x80], R19 ;  /* 0x0000801306008388 */ /* 0x0001e80000000800 */
[----:B------:R0:W-:Y:S01]  /*3d20*/  @!P0 STS [R6], R15 ;  /* 0x0000000f06008388 */ /* 0x0001e20000000800 */
[----:B------:R-:W-:Y:S06]  /*3d30*/  BAR.SYNC.DEFER_BLOCKING 0x0 ;  /* 0x0000000000007b1d */ /* 0x000fec0000010000 */
[----:B------:R-:W-:Y:S05]  /*3d40*/  @P1 BRA `(.L_x_69) ;  /* 0x0000000800301947 */ /* 0x000fea0003800000 */
[----:B------:R-:W-:Y:S01]  /*3d50*/  IADD3 R9, PT, PT, -R24, UR23, RZ ;  /* 0x0000001718097c10 */ /* 0x000fe2000fffe1ff */
[----:B------:R-:W-:Y:S01]  /*3d60*/  BSSY.RECONVERGENT B1, `(.L_x_70) ;  /* 0x0000017000017945 */ /* 0x000fe20003800200 */
[----:B------:R-:W-:Y:S02]  /*3d70*/  IMAD.MOV.U32 R18, RZ, RZ, R24 ;  /* 0x000000ffff127224 */ /* 0x000fe400078e0018 */
[C---:B01-3--:R-:W-:Y:S02]  /*3d80*/  LEA.HI R8, R9.reuse, 0x1, RZ, 0x1b ;  /* 0x0000000109087811 */ /* 0x04bfe400078fd8ff */
[----:B------:R-:W-:Y:S02]  /*3d90*/  ISETP.GE.U32.AND P2, PT, R9, 0x60, PT ;  /* 0x000000600900780c */ /* 0x000fe40003f46070 */
[----:B------:R-:W-:-:S04]  /*3da0*/  LOP3.LUT R10, R8, 0x3, RZ, 0xc0, !PT ;  /* 0x00000003080a7812 */ /* 0x000fc800078ec0ff */
[----:B------:R-:W-:-:S13]  /*3db0*/  ISETP.NE.AND P1, PT, R10, RZ, PT ;  /* 0x000000ff0a00720c */ /* 0x000fda0003f25270 */
[----:B------:R-:W-:Y:S05]  /*3dc0*/  @!P1 BRA `(.L_x_71) ;  /* 0x0000000000409947 */ /* 0x000fea0003800000 */
[----:B----4-:R-:W0:Y:S01]  /*3dd0*/  LDS R11, [R7] ;  /* 0x00000000070b7984 */ /* 0x010e220000000800 */
[----:B------:R-:W-:Y:S01]  /*3de0*/  IADD3 R8, PT, PT, R21, R24, RZ ;  /* 0x0000001815087210 */ /* 0x000fe20007ffe0ff */
[----:B------:R-:W-:Y:S01]  /*3df0*/  IMAD.MOV.U32 R9, RZ, RZ, 0x4 ;  /* 0x00000004ff097424 */ /* 0x000fe200078e00ff */
[----:B------:R-:W-:Y:S02]  /*3e00*/  ISETP.NE.AND P1, PT, R10, 0x1, PT ;  /* 0x000000010a00780c */ /* 0x000fe40003f25270 */
[----:B------:R-:W-:Y:S01]  /*3e10*/  IADD3 R18, PT, PT, R24, 0x20, RZ ;  /* 0x0000002018127810 */ /* 0x000fe20007ffe0ff */
[----:B------:R-:W-:-:S05]  /*3e20*/  IMAD.WIDE R8, R8, R9, UR6 ;  /* 0x0000000608087e25 */ /* 0x000fca000f8e0209 */
[----:B0-----:R0:W-:Y:S05]  /*3e30*/  STG.E desc[UR16][R8.64], R11 ;  /* 0x0000000b08007986 */ /* 0x0011ea000c101910 */
[----:B------:R-:W-:Y:S05]  /*3e40*/  @!P1 BRA `(.L_x_71) ;  /* 0x0000000000209947 */ /* 0x000fea0003800000 */
[----:B------:R-:W-:Y:S01]  /*3e50*/  ISETP.NE.AND P1, PT, R10, 0x2, PT ;  /* 0x000000020a00780c */ /* 0x000fe20003f25270 */
[----:B0-----:R-:W0:Y:S01]  /*3e60*/  LDS R9, [R7+0x80] ;  /* 0x0000800007097984 */ /* 0x001e220000000800 */
[C---:B------:R-:W-:Y:S01]  /*3e70*/  IADD3 R8, PT, PT, R24.reuse, 0x60, RZ ;  /* 0x0000006018087810 */ /* 0x040fe20007ffe0ff */
[----:B------:R-:W-:-:S10]  /*3e80*/  VIADD R18, R24, 0x40 ;  /* 0x0000004018127836 */ /* 0x000fd40000000000 */
[----:B------:R-:W1:Y:S01]  /*3e90*/  @P1 LDS R11, [R7+0x100] ;  /* 0x00010000070b1984 */ /* 0x000e620000000800 */
[----:B------:R-:W-:-:S03]  /*3ea0*/  @P1 IMAD.MOV.U32 R18, RZ, RZ, R8 ;  /* 0x000000ffff121224 */ /* 0x000fc600078e0008 */
[----:B0-----:R3:W-:Y:S04]  /*3eb0*/  STG.E desc[UR16][R30.64+0x80], R9 ;  /* 0x000080091e007986 */ /* 0x0017e8000c101910 */
[----:B-1----:R3:W-:Y:S02]  /*3ec0*/  @P1 STG.E desc[UR16][R30.64+0x100], R11 ;  /* 0x0001000b1e001986 */ /* 0x0027e4000c101910 */
.L_x_71:
[----:B------:R-:W-:Y:S05]  /*3ed0*/  BSYNC.RECONVERGENT B1 ;  /* 0x0000000000017941 */ /* 0x000fea0003800200 */
.L_x_70:
[----:B------:R-:W-:Y:S05]  /*3ee0*/  @!P2 BRA `(.L_x_69) ;  /* 0x0000000400c8a947 */ /* 0x000fea0003800000 */
[----:B------:R-:W0:Y:S01]  /*3ef0*/  LDC R15, c[0x0][0x3b4] ;  /* 0x0000ed00ff0f7b82 */ /* 0x000e220000000800 */
[----:B------:R-:W-:Y:S01]  /*3f00*/  BSSY.RECONVERGENT B1, `(.L_x_72) ;  /* 0x000003d000017945 */ /* 0x000fe20003800200 */
[----:B------:R-:W-:Y:S02]  /*3f10*/  PLOP3.LUT P1, PT, PT, PT, PT, 0x80, 0x8 ;  /* 0x000000000008781c */ /* 0x000fe40003f2f070 */
[----:B0-----:R-:W-:-:S04]  /*3f20*/  IADD3 R8, PT, PT, -R18, R15, RZ ;  /* 0x0000000f12087210 */ /* 0x001fc80007ffe1ff */
[----:B------:R-:W-:-:S13]  /*3f30*/  ISETP.GT.AND P2, PT, R8, 0x180, PT ;  /* 0x000001800800780c */ /* 0x000fda0003f44270 */
[----:B------:R-:W-:Y:S05]  /*3f40*/  @!P2 BRA `(.L_x_73) ;  /* 0x0000000000e0a947 */ /* 0x000fea0003800000 */
[----:B---3--:R-:W0:Y:S01]  /*3f50*/  S2R R9, SR_CgaCtaId ;  /* 0x0000000000097919 */ /* 0x008e220000008800 */
[----:B------:R-:W-:Y:S01]  /*3f60*/  MOV R14, 0x400 ;  /* 0x00000400000e7802 */ /* 0x000fe20000000f00 */
[----:B------:R-:W-:Y:S01]  /*3f70*/  VIADD R16, R15, 0xfffffe80 ;  /* 0xfffffe800f107836 */ /* 0x000fe20000000000 */
[----:B------:R-:W-:Y:S02]  /*3f80*/  PLOP3.LUT P1, PT, PT, PT, PT, 0x8, 0x80 ;  /* 0x000000000080781c */ /* 0x000fe40003f2e170 */
[----:B0-----:R-:W-:-:S11]  /*3f90*/  LEA R14, R9, R14, 0x18 ;  /* 0x0000000e090e7211 */ /* 0x001fd600078ec0ff */
.L_x_74:
[C---:B--2---:R-:W-:Y:S01]  /*3fa0*/  IADD3 R9, PT, PT, R21.reuse, R18, RZ ;  /* 0x0000001215097210 */ /* 0x044fe20007ffe0ff */
[----:B------:R-:W-:Y:S01]  /*3fb0*/  HFMA2 R13, -RZ, RZ, 0, 2.384185791015625e-07 ;  /* 0x00000004ff0d7431 */ /* 0x000fe200000001ff */
[C-C-:B----4-:R-:W-:Y:S01]  /*3fc0*/  IADD3 R11, PT, PT, R21.reuse, 0x80, R18.reuse ;  /* 0x00000080150b7810 */ /* 0x150fe20007ffe012 */
[----:B------:R-:W-:Y:S01]  /*3fd0*/  IMAD.MOV.U32 R8, RZ, RZ, 0x4 ;  /* 0x00000004ff087424 */ /* 0x000fe200078e00ff */
[----:B------:R-:W-:Y:S01]  /*3fe0*/  IADD3 R12, PT, PT, R21, 0x100, R18 ;  /* 0x00000100150c7810 */ /* 0x000fe20007ffe012 */
[----:B------:R-:W-:Y:S01]  /*3ff0*/  IMAD R10, R9, 0x4, R14 ;  /* 0x00000004090a7824 */ /* 0x000fe200078e020e */
[----:B------:R-:W-:Y:S01]  /*4000*/  LEA R32, R11, R14, 0x2 ;  /* 0x0000000e0b207211 */ /* 0x000fe200078e10ff */
[----:B------:R-:W-:-:S03]  /*4010*/  IMAD.WIDE R8, R9, R8, UR6 ;  /* 0x0000000609087e25 */ /* 0x000fc6000f8e0208 */
[----:B------:R-:W0:Y:S01]  /*4020*/  LDS R44, [R10+0x180] ;  /* 0x000180000a2c7984 */ /* 0x000e220000000800 */
[----:B------:R-:W-:-:S03]  /*4030*/  IMAD R39, R12, 0x4, R14 ;  /* 0x000000040c277824 */ /* 0x000fc600078e020e */
[----:B------:R-:W1:Y:S04]  /*4040*/  LDS R19, [R10] ;  /* 0x000000000a137984 */ /* 0x000e680000000800 */
[----:B------:R-:W3:Y:S04]  /*4050*/  LDS R33, [R10+0x80] ;  /* 0x000080000a217984 */ /* 0x000ee80000000800 */
[----:B--2---:R2:W4:Y:S04]  /*4060*/  LDS R41, [R10+0x100] ;  /* 0x000100000a297984 */ /* 0x0045280000000800 */
[----:B------:R-:W5:Y:S04]  /*4070*/  LDS R17, [R32] ;  /* 0x0000000020117984 */ /* 0x000f680000000800 */
[----:B------:R-:W5:Y:S01]  /*4080*/  LDS R38, [R32+0x80] ;  /* 0x0000800020267984 */ /* 0x000f620000000800 */
[----:B--2---:R-:W-:Y:S01]  /*4090*/  IMAD.WIDE R10, R11, R13, UR6 ;  /* 0x000000060b0a7e25 */ /* 0x004fe2000f8e020d */
[----:B------:R-:W-:-:S02]  /*40a0*/  IADD3 R13, PT, PT, R21, 0x180, R18 ;  /* 0x00000180150d7810 */ /* 0x000fc40007ffe012 */
[----:B------:R-:W2:Y:S01]  /*40b0*/  LDS R40, [R32+0x100] ;  /* 0x0001000020287984 */ /* 0x000ea20000000800 */
[----:B------:R-:W-:-:S03]  /*40c0*/  VIADD R18, R18, 0x200 ;  /* 0x0000020012127836 */ /* 0x000fc60000000000 */
[----:B------:R-:W2:Y:S02]  /*40d0*/  LDS R42, [R32+0x180] ;  /* 0x00018000202a7984 */ /* 0x000ea40000000800 */
[----:B------:R-:W-:Y:S02]  /*40e0*/  ISETP.GE.AND P2, PT, R18, R16, PT ;  /* 0x000000101200720c */ /* 0x000fe40003f46270 */
[----:B0-----:R0:W-:Y:S04]  /*40f0*/  STG.E desc[UR16][R8.64+0x180], R44 ;  /* 0x0001802c08007986 */ /* 0x0011e8000c101910 */
[----:B-1----:R-:W-:Y:S04]  /*4100*/  STG.E desc[UR16][R8.64], R19 ;  /* 0x0000001308007986 */ /* 0x002fe8000c101910 */
[----:B---3--:R-:W-:Y:S01]  /*4110*/  STG.E desc[UR16][R8.64+0x80], R33 ;  /* 0x0000802108007986 */ /* 0x008fe2000c101910 */
[----:B0-----:R-:W-:-:S03]  /*4120*/  LEA R44, R13, R14, 0x2 ;  /* 0x0000000e0d2c7211 */ /* 0x001fc600078e10ff */
[----:B----4-:R0:W-:Y:S04]  /*4130*/  STG.E desc[UR16][R8.64+0x100], R41 ;  /* 0x0001002908007986 */ /* 0x0101e8000c101910 */
[----:B-----5:R-:W-:Y:S04]  /*4140*/  STG.E desc[UR16][R10.64], R17 ;  /* 0x000000110a007986 */ /* 0x020fe8000c101910 */
[----:B------:R-:W1:Y:S04]  /*4150*/  LDS R17, [R39] ;  /* 0x0000000027117984 */ /* 0x000e680000000800 */
[----:B------:R-:W3:Y:S01]  /*4160*/  LDS R19, [R39+0x80] ;  /* 0x0000800027137984 */ /* 0x000ee20000000800 */
[----:B0-----:R-:W-:-:S03]  /*4170*/  IMAD.MOV.U32 R9, RZ, RZ, 0x4 ;  /* 0x00000004ff097424 */ /* 0x001fc600078e00ff */
[----:B------:R-:W0:Y:S01]  /*4180*/  LDS R33, [R39+0x100] ;  /* 0x0001000027217984 */ /* 0x000e220000000800 */
[----:B------:R-:W-:-:S03]  /*4190*/  IMAD.WIDE R8, R12, R9, UR6 ;  /* 0x000000060c087e25 */ /* 0x000fc6000f8e0209 */
[----:B------:R-:W4:Y:S04]  /*41a0*/  LDS R39, [R39+0x180] ;  /* 0x0001800027277984 */ /* 0x000f280000000800 */
[----:B------:R-:W5:Y:S04]  /*41b0*/  LDS R41, [R44] ;  /* 0x000000002c297984 */ /* 0x000f680000000800 */
[----:B------:R-:W5:Y:S04]  /*41c0*/  LDS R43, [R44+0x80] ;  /* 0x000080002c2b7984 */ /* 0x000f680000000800 */
[----:B------:R-:W5:Y:S04]  /*41d0*/  LDS R45, [R44+0x100] ;  /* 0x000100002c2d7984 */ /* 0x000f680000000800 */
[----:B------:R-:W5:Y:S04]  /*41e0*/  LDS R32, [R44+0x180] ;  /* 0x000180002c207984 */ /* 0x000f680000000800 */
[----:B------:R1:W-:Y:S04]  /*41f0*/  STG.E desc[UR16][R10.64+0x80], R38 ;  /* 0x000080260a007986 */ /* 0x0003e8000c101910 */
[----:B--2---:R2:W-:Y:S04]  /*4200*/  STG.E desc[UR16][R10.64+0x100], R40 ;  /* 0x000100280a007986 */ /* 0x0045e8000c101910 */
[----:B------:R2:W-:Y:S01]  /*4210*/  STG.E desc[UR16][R10.64+0x180], R42 ;  /* 0x0001802a0a007986 */ /* 0x0005e2000c101910 */
[----:B-1----:R-:W-:-:S03]  /*4220*/  MOV R38, 0x4 ;  /* 0x0000000400267802 */ /* 0x002fc60000000f00 */
[----:B------:R2:W-:Y:S02]  /*4230*/  STG.E desc[UR16][R8.64], R17 ;  /* 0x0000001108007986 */ /* 0x0005e4000c101910 */
[----:B------:R-:W-:Y:S02]  /*4240*/  IMAD.WIDE R12, R13, R38, UR6 ;  /* 0x000000060d0c7e25 */ /* 0x000fe4000f8e0226 */
[----:B---3--:R2:W-:Y:S04]  /*4250*/  STG.E desc[UR16][R8.64+0x80], R19 ;  /* 0x0000801308007986 */ /* 0x0085e8000c101910 */
[----:B0-----:R2:W-:Y:S04]  /*4260*/  STG.E desc[UR16][R8.64+0x100], R33 ;  /* 0x0001002108007986 */ /* 0x0015e8000c101910 */
[----:B----4-:R2:W-:Y:S04]  /*4270*/  STG.E desc[UR16][R8.64+0x180], R39 ;  /* 0x0001802708007986 */ /* 0x0105e8000c101910 */
[----:B-----5:R2:W-:Y:S04]  /*4280*/  STG.E desc[UR16][R12.64], R41 ;  /* 0x000000290c007986 */ /* 0x0205e8000c101910 */
[----:B------:R2:W-:Y:S04]  /*4290*/  STG.E desc[UR16][R12.64+0x80], R43 ;  /* 0x0000802b0c007986 */ /* 0x0005e8000c101910 */
[----:B------:R2:W-:Y:S04]  /*42a0*/  STG.E desc[UR16][R12.64+0x100], R45 ;  /* 0x0001002d0c007986 */ /* 0x0005e8000c101910 */
[----:B------:R2:W-:Y:S01]  /*42b0*/  STG.E desc[UR16][R12.64+0x180], R32 ;  /* 0x000180200c007986 */ /* 0x0005e2000c101910 */
[----:B------:R-:W-:Y:S05]  /*42c0*/  @!P2 BRA `(.L_x_74) ;  /* 0xfffffffc0034a947 */ /* 0x000fea000383ffff */
.L_x_73:
[----:B------:R-:W-:Y:S05]  /*42d0*/  BSYNC.RECONVERGENT B1 ;  /* 0x0000000000017941 */ /* 0x000fea0003800200 */
.L_x_72:
[----:B--2---:R-:W-:Y:S01]  /*42e0*/  IADD3 R8, PT, PT, -R18, R15, RZ ;  /* 0x0000000f12087210 */ /* 0x004fe20007ffe1ff */
[----:B------:R-:W-:Y:S03]  /*42f0*/  BSSY.RECONVERGENT B1, `(.L_x_75) ;  /* 0x0000020000017945 */ /* 0x000fe60003800200 */
[----:B------:R-:W-:-:S13]  /*4300*/  ISETP.GT.AND P2, PT, R8, 0x80, PT ;  /* 0x000000800800780c */ /* 0x000fda0003f44270 */
[----:B------:R-:W-:Y:S05]  /*4310*/  @!P2 BRA `(.L_x_76) ;  /* 0x000000000074a947 */ /* 0x000fea0003800000 */
[----:B------:R-:W0:Y:S01]  /*4320*/  S2UR UR10, SR_CgaCtaId ;  /* 0x00000000000a79c3 */ /* 0x000e220000008800 */
[----:B------:R-:W-:Y:S01]  /*4330*/  UMOV UR5, 0x400 ;  /* 0x0000040000057882 */ /* 0x000fe20000000000 */
[C-C-:B------:R-:W-:Y:S01]  /*4340*/  IMAD.IADD R8, R21.reuse, 0x1, R18.reuse ;  /* 0x0000000115087824 */ /* 0x140fe200078e0212 */
[----:B------:R-:W-:Y:S01]  /*4350*/  IADD3 R10, PT, PT, R21, 0x80, R18 ;  /* 0x00000080150a7810 */ /* 0x000fe20007ffe012 */
[----:B---3--:R-:W-:Y:S02]  /*4360*/  HFMA2 R9, -RZ, RZ, 0, 2.384185791015625e-07 ;  /* 0x00000004ff097431 */ /* 0x008fe400000001ff */
[----:B----4-:R-:W-:Y:S01]  /*4370*/  IMAD.MOV.U32 R11, RZ, RZ, 0x4 ;  /* 0x00000004ff0b7424 */ /* 0x010fe200078e00ff */
[----:B------:R-:W-:Y:S02]  /*4380*/  PLOP3.LUT P1, PT, PT, PT, PT, 0x8, 0x80 ;  /* 0x000000000080781c */ /* 0x000fe40003f2e170 */
[----:B------:R-:W-:Y:S01]  /*4390*/  IADD3 R18, PT, PT, R18, 0x100, RZ ;  /* 0x0000010012127810 */ /* 0x000fe20007ffe0ff */
[----:B0-----:R-:W-:-:S06]  /*43a0*/  ULEA UR5, UR10, UR5, 0x18 ;  /* 0x000000050a057291 */ /* 0x001fcc000f8ec0ff */
[C---:B------:R-:W-:Y:S01]  /*43b0*/  LEA R12, R8.reuse, UR5, 0x2 ;  /* 0x00000005080c7c11 */ /* 0x040fe2000f8e10ff */
[----:B------:R-:W-:Y:S01]  /*43c0*/  IMAD.WIDE R8, R8, R9, UR6 ;  /* 0x0000000608087e25 */ /* 0x000fe2000f8e0209 */
[----:B------:R-:W-:-:S03]  /*43d0*/  LEA R14, R10, UR5, 0x2 ;  /* 0x000000050a0e7c11 */ /* 0x000fc6000f8e10ff */
[----:B------:R-:W0:Y:S01]  /*43e0*/  LDS R13, [R12] ;  /* 0x000000000c0d7984 */ /* 0x000e220000000800 */
[----:B------:R-:W-:-:S03]  /*43f0*/  IMAD.WIDE R10, R10, R11, UR6 ;  /* 0x000000060a0a7e25 */ /* 0x000fc6000f8e020b */
[----:B------:R-:W1:Y:S04]  /*4400*/  LDS R17, [R12+0x80] ;  /* 0x000080000c117984 */ /* 0x000e680000000800 */
[----:B------:R-:W2:Y:S04]  /*4410*/  LDS R19, [R12+0x100] ;  /* 0x000100000c137984 */ /* 0x000ea80000000800 */
[----:B------:R-:W3:Y:S04]  /*4420*/  LDS R33, [R12+0x180] ;  /* 0x000180000c217984 */ /* 0x000ee80000000800 */
[----:B------:R-:W4:Y:S04]  /*4430*/  LDS R39, [R14] ;  /* 0x000000000e277984 */ /* 0x000f280000000800 */
[----:B------:R-:W5:Y:S04]  /*4440*/  LDS R41, [R14+0x80] ;  /* 0x000080000e297984 */ /* 0x000f680000000800 */
[----:B------:R-:W5:Y:S04]  /*4450*/  LDS R43, [R14+0x100] ;  /* 0x000100000e2b7984 */ /* 0x000f680000000800 */
[----:B------:R-:W5:Y:S04]  /*4460*/  LDS R45, [R14+0x180] ;  /* 0x000180000e2d7984 */ /* 0x000f680000000800 */
[----:B0-----:R0:W-:Y:S04]  /*4470*/  STG.E desc[UR16][R8.64], R13 ;  /* 0x0000000d08007986 */ /* 0x0011e8000c101910 */
[----:B-1----:R0:W-:Y:S04]  /*4480*/  STG.E desc[UR16][R8.64+0x80], R17 ;  /* 0x0000801108007986 */ /* 0x0021e8000c101910 */
[----:B--2---:R0:W-:Y:S04]  /*4490*/  STG.E desc[UR16][R8.64+0x100], R19 ;  /* 0x0001001308007986 */ /* 0x0041e8000c101910 */
[----:B---3--:R0:W-:Y:S04]  /*44a0*/  STG.E desc[UR16][R8.64+0x180], R33 ;  /* 0x0001802108007986 */ /* 0x0081e8000c101910 */
[----:B----4-:R0:W-:Y:S04]  /*44b0*/  STG.E desc[UR16][R10.64], R39 ;  /* 0x000000270a007986 */ /* 0x0101e8000c101910 */
[----:B-----5:R0:W-:Y:S04]  /*44c0*/  STG.E desc[UR16][R10.64+0x80], R41 ;  /* 0x000080290a007986 */ /* 0x0201e8000c101910 */
[----:B------:R0:W-:Y:S04]  /*44d0*/  STG.E desc[UR16][R10.64+0x100], R43 ;  /* 0x0001002b0a007986 */ /* 0x0001e8000c101910 */
[----:B------:R0:W-:Y:S02]  /*44e0*/  STG.E desc[UR16][R10.64+0x180], R45 ;  /* 0x0001802d0a007986 */ /* 0x0001e4000c101910 */
.L_x_76:
[----:B------:R-:W-:Y:S05]  /*44f0*/  BSYNC.RECONVERGENT B1 ;  /* 0x0000000000017941 */ /* 0x000fea0003800200 */
.L_x_75:
[----:B------:R-:W-:-:S13]  /*4500*/  ISETP.LT.OR P1, PT, R18, R15, P1 ;  /* 0x0000000f1200720c */ /* 0x000fda0000f21670 */
[----:B------:R-:W-:Y:S05]  /*4510*/  @!P1 BRA `(.L_x_69) ;  /* 0x00000000003c9947 */ /* 0x000fea0003800000 */
[----:B------:R-:W1:Y:S01]  /*4520*/  S2UR UR10, SR_CgaCtaId ;  /* 0x00000000000a79c3 */ /* 0x000e620000008800 */
[----:B------:R-:W-:Y:S01]  /*4530*/  UMOV UR5, 0x400 ;  /* 0x0000040000057882 */ /* 0x000fe20000000000 */
[----:B0-----:R-:W-:Y:S02]  /*4540*/  IMAD.IADD R8, R21, 0x1, R18 ;  /* 0x0000000115087824 */ /* 0x001fe400078e0212 */
[----:B---3--:R-:W-:Y:S01]  /*4550*/  HFMA2 R9, -RZ, RZ, 0, 2.384185791015625e-07 ;  /* 0x00000004ff097431 */ /* 0x008fe200000001ff */
[----:B-1----:R-:W-:-:S06]  /*4560*/  ULEA UR5, UR10, UR5, 0x18 ;  /* 0x000000050a057291 */ /* 0x002fcc000f8ec0ff */
[C---:B------:R-:W-:Y:S01]  /*4570*/  LEA R10, R8.reuse, UR5, 0x2 ;  /* 0x00000005080a7c11 */ /* 0x040fe2000f8e10ff */
[----:B------:R-:W-:-:S04]  /*4580*/  IMAD.WIDE R8, R8, R9, UR6 ;  /* 0x0000000608087e25 */ /* 0x000fc8000f8e0209 */
[----:B----4-:R-:W0:Y:S04]  /*4590*/  LDS R11, [R10] ;  /* 0x000000000a0b7984 */ /* 0x010e280000000800 */
[----:B------:R-:W1:Y:S04]  /*45a0*/  LDS R13, [R10+0x80] ;  /* 0x000080000a0d7984 */ /* 0x000e680000000800 */
[----:B------:R-:W2:Y:S04]  /*45b0*/  LDS R15, [R10+0x100] ;  /* 0x000100000a0f7984 */ /* 0x000ea80000000800 */
[----:B------:R-:W3:Y:S04]  /*45c0*/  LDS R17, [R10+0x180] ;  /* 0x000180000a117984 */ /* 0x000ee80000000800 */
[----:B0-----:R0:W-:Y:S04]  /*45d0*/  STG.E desc[UR16][R8.64], R11 ;  /* 0x0000000b08007986 */ /* 0x0011e8000c101910 */
[----:B-1----:R0:W-:Y:S04]  /*45e0*/  STG.E desc[UR16][R8.64+0x80], R13 ;  /* 0x0000800d08007986 */ /* 0x0021e8000c101910 */
[----:B--2---:R0:W-:Y:S04]  /*45f0*/  STG.E desc[UR16][R8.64+0x100], R15 ;  /* 0x0001000f08007986 */ /* 0x0041e8000c101910 */
[----:B---3--:R0:W-:Y:S02]  /*4600*/  STG.E desc[UR16][R8.64+0x180], R17 ;  /* 0x0001801108007986 */ /* 0x0081e4000c101910 */
.L_x_69:
[----:B------:R-:W-:Y:S05]  /*4610*/  BSYNC.RECONVERGENT B0 ;  /* 0x0000000000007941 */ /* 0x000fea0003800200 */
.L_x_68:
[----:B0--3--:R-:W0:Y:S01]  /*4620*/  @!P0 LDS R9, [R6] ;  /* 0x0000000006098984 */ /* 0x009e220000000800 */
[----:B------:R-:W-:-:S03]  /*4630*/  UIADD3 UR24, UPT, UPT, UR24, -0x20, URZ ;  /* 0xffffffe018187890 */ /* 0x000fc6000fffe0ff */
[----:B----4-:R-:W3:Y:S04]  /*4640*/  @!P0 LDS R11, [R6+0x80] ;  /* 0x00008000060b8984 */ /* 0x010ee80000000800 */
[----:B0-----:R0:W-:Y:S04]  /*4650*/  @!P0 STG.E desc[UR16][R36.64], R9 ;  /* 0x0000000924008986 */ /* 0x0011e8000c101910 */
[----:B---3--:R0:W-:Y:S01]  /*4660*/  @!P0 STG.E desc[UR16][R34.64], R11 ;  /* 0x0000000b22008986 */ /* 0x0081e2000c101910 */
[----:B------:R-:W-:Y:S05]  /*4670*/  BRA.U UP0, `(.L_x_77) ;  /* 0xffffffbd00d47547 */ /* 0x000fea000b83ffff */
[----:B------:R-:W-:Y:S05]  /*4680*/  EXIT ;  /* 0x000000000000794d */ /* 0x000fea0003800000 */
        .weak           $__internal_0_$__cuda_sm20_rcp_rn_f32_slowpath
        .type           $__internal_0_$__cuda_sm20_rcp_rn_f32_slowpath,@function
        .size           $__internal_0_$__cuda_sm20_rcp_rn_f32_slowpath,($__internal_1_$__cuda_sm20_sqrt_rn_f32_slowpath - $__internal_0_$__cuda_sm20_rcp_rn_f32_slowpath)
$__internal_0_$__cuda_sm20_rcp_rn_f32_slowpath:
[----:B------:R-:W-:-:S05]  /*4690*/  IMAD.SHL.U32 R9, R0, 0x2, RZ ;  /* 0x0000000200097824 */ /* 0x000fca00078e00ff */
[----:B------:R-:W-:-:S04]  /*46a0*/  SHF.R.U32.HI R14, RZ, 0x18, R9 ;  /* 0x00000018ff0e7819 */ /* 0x000fc80000011609 */
[----:B------:R-:W-:-:S13]  /*46b0*/  ISETP.NE.U32.AND P0, PT, R14, RZ, PT ;  /* 0x000000ff0e00720c */ /* 0x000fda0003f05070 */
[----:B------:R-:W-:Y:S05]  /*46c0*/  @P0 BRA `(.L_x_78) ;  /* 0x00000000002c0947 */ /* 0x000fea0003800000 */
[----:B------:R-:W-:-:S04]  /*46d0*/  SHF.L.U32 R9, R0, 0x1, RZ ;  /* 0x0000000100097819 */ /* 0x000fc800000006ff */
[----:B------:R-:W-:-:S13]  /*46e0*/  ISETP.NE.AND P0, PT, R9, RZ, PT ;  /* 0x000000ff0900720c */ /* 0x000fda0003f05270 */
[----:B------:R2:W3:Y:S01]  /*46f0*/  @!P0 MUFU.RCP R9, R0 ;  /* 0x0000000000098308 */ /* 0x0004e20000001000 */
[----:B------:R-:W-:Y:S05]  /*4700*/  @!P0 BRA `(.L_x_79) ;  /* 0x0000000000a48947 */ /* 0x000fea0003800000 */
[----:B------:R-:W-:-:S04]  /*4710*/  FFMA R10, R0, 1.84467440737095516160e+19, RZ ;  /* 0x5f800000000a7823 */ /* 0x000fc800000000ff */
[----:B---3--:R-:W2:Y:S02]  /*4720*/  MUFU.RCP R9, R10 ;  /* 0x0000000a00097308 */ /* 0x008ea40000001000 */
[----:B--2---:R-:W-:-:S04]  /*4730*/  FFMA R0, R10, R9, -1 ;  /* 0xbf8000000a007423 */ /* 0x004fc80000000009 */
[----:B------:R-:W-:-:S04]  /*4740*/  FADD.FTZ R0, -R0, -RZ ;  /* 0x800000ff00007221 */ /* 0x000fc80000010100 */
[----:B------:R-:W-:-:S04]  /*4750*/  FFMA R0, R9, R0, R9 ;  /* 0x0000000009007223 */ /* 0x000fc80000000009 */
[----:B------:R-:W-:Y:S01]  /*4760*/  FFMA R9, R0, 1.84467440737095516160e+19, RZ ;  /* 0x5f80000000097823 */ /* 0x000fe200000000ff */
[----:B------:R-:W-:Y:S06]  /*4770*/  BRA `(.L_x_79) ;  /* 0x0000000000887947 */ /* 0x000fec0003800000 */
.L_x_78:
[----:B------:R-:W-:-:S05]  /*4780*/  VIADD R16, R14, 0xffffff03 ;  /* 0xffffff030e107836 */ /* 0x000fca0000000000 */
[----:B------:R-:W-:-:S13]  /*4790*/  ISETP.GT.U32.AND P0, PT, R16, 0x1, PT ;  /* 0x000000011000780c */ /* 0x000fda0003f04070 */
[----:B------:R-:W-:Y:S05]  /*47a0*/  @P0 BRA `(.L_x_80) ;  /* 0x0000000000780947 */ /* 0x000fea0003800000 */
[----:B------:R-:W-:Y:S02]  /*47b0*/  LOP3.LUT R9, R0, 0x7fffff, RZ, 0xc0, !PT ;  /* 0x007fffff00097812 */ /* 0x000fe400078ec0ff */
[----:B------:R-:W-:Y:S02]  /*47c0*/  MOV R13, 0x3 ;  /* 0x00000003000d7802 */ /* 0x000fe40000000f00 */
[----:B------:R-:W-:Y:S02]  /*47d0*/  LOP3.LUT R9, R9, 0x3f800000, RZ, 0xfc, !PT ;  /* 0x3f80000009097812 */ /* 0x000fe400078efcff */
[----:B------:R-:W-:Y:S02]  /*47e0*/  SHF.L.U32 R13, R13, R16, RZ ;  /* 0x000000100d0d7219 */ /* 0x000fe400000006ff */
[----:B------:R-:W0:Y:S02]  /*47f0*/  MUFU.RCP R10, R9 ;  /* 0x00000009000a7308 */ /* 0x000e240000001000 */
[----:B0-----:R-:W-:-:S04]  /*4800*/  FFMA R11, R9, R10, -1 ;  /* 0xbf800000090b7423 */ /* 0x001fc8000000000a */
[----:B------:R-:W-:-:S04]  /*4810*/  FADD.FTZ R11, -R11, -RZ ;  /* 0x800000ff0b0b7221 */ /* 0x000fc80000010100 */
[CCC-:B------:R-:W-:Y:S01]  /*4820*/  FFMA.RM R12, R10.reuse, R11.reuse, R10.reuse ;  /* 0x0000000b0a0c7223 */ /* 0x1c0fe2000000400a */
[----:B------:R-:W-:-:S04]  /*4830*/  FFMA.RP R11, R10, R11, R10 ;  /* 0x0000000b0a0b7223 */ /* 0x000fc8000000800a */
[C---:B------:R-:W-:Y:S02]  /*4840*/  LOP3.LUT R10, R12.reuse, 0x7fffff, RZ, 0xc0, !PT ;  /* 0x007fffff0c0a7812 */ /* 0x040fe400078ec0ff */
[----:B------:R-:W-:Y:S02]  /*4850*/  FSETP.NEU.FTZ.AND P0, PT, R12, R11, PT ;  /* 0x0000000b0c00720b */ /* 0x000fe40003f1d000 */
[----:B------:R-:W-:Y:S02]  /*4860*/  LOP3.LUT R10, R10, 0x800000, RZ, 0xfc, !PT ;  /* 0x008000000a0a7812 */ /* 0x000fe400078efcff */
[----:B------:R-:W-:Y:S02]  /*4870*/  SEL R11, RZ, 0xffffffff, !P0 ;  /* 0xffffffffff0b7807 */ /* 0x000fe40004000000 */
[----:B------:R-:W-:-:S03]  /*4880*/  LOP3.LUT R13, R13, R10, RZ, 0xc0, !PT ;  /* 0x0000000a0d0d7212 */ /* 0x000fc600078ec0ff */
[----:B------:R-:W-:Y:S01]  /*4890*/  IMAD.MOV R11, RZ, RZ, -R11 ;  /* 0x000000ffff0b7224 */ /* 0x000fe200078e0a0b */
[----:B------:R-:W-:-:S04]  /*48a0*/  SHF.R.U32.HI R13, RZ, R16, R13 ;  /* 0x00000010ff0d7219 */ /* 0x000fc8000001160d */
[----:B------:R-:W-:Y:S02]  /*48b0*/  LOP3.LUT P1, RZ, R11, R16, R10, 0xf8, !PT ;  /* 0x000000100bff7212 */ /* 0x000fe4000782f80a */
[C---:B------:R-:W-:Y:S02]  /*48c0*/  LOP3.LUT P0, RZ, R13.reuse, 0x1, RZ, 0xc0, !PT ;  /* 0x000000010dff7812 */ /* 0x040fe4000780c0ff */
[----:B------:R-:W-:-:S04]  /*48d0*/  LOP3.LUT P2, RZ, R13, 0x2, RZ, 0xc0, !PT ;  /* 0x000000020dff7812 */ /* 0x000fc8000784c0ff */
[----:B------:R-:W-:Y:S02]  /*48e0*/  PLOP3.LUT P0, PT, P0, P1, P2, 0xe0, 0x0 ;  /* 0x000000000000781c */ /* 0x000fe40000703c20 */
[----:B------:R-:W-:Y:S02]  /*48f0*/  LOP3.LUT P1, RZ, R0, 0x7fffff, RZ, 0xc0, !PT ;  /* 0x007fffff00ff7812 */ /* 0x000fe4000782c0ff */
[----:B------:R-:W-:-:S04]  /*4900*/  SEL R9, RZ, 0x1, !P0 ;  /* 0x00000001ff097807 */ /* 0x000fc80004000000 */
[----:B------:R-:W-:-:S04]  /*4910*/  IADD3 R9, PT, PT, -R9, RZ, RZ ;  /* 0x000000ff09097210 */ /* 0x000fc80007ffe1ff */
[----:B------:R-:W-:Y:S01]  /*4920*/  ISETP.GE.AND P0, PT, R9, RZ, PT ;  /* 0x000000ff0900720c */ /* 0x000fe20003f06270 */
[----:B------:R-:W-:-:S05]  /*4930*/  VIADD R9, R14, 0xffffff04 ;  /* 0xffffff040e097836 */ /* 0x000fca0000000000 */
[----:B------:R-:W-:-:S07]  /*4940*/  SHF.R.U32.HI R9, RZ, R9, R10 ;  /* 0x00000009ff097219 */ /* 0x000fce000001160a */
[----:B------:R-:W-:-:S05]  /*4950*/  @!P0 IADD3 R9, PT, PT, R9, 0x1, RZ ;  /* 0x0000000109098810 */ /* 0x000fca0007ffe0ff */
[----:B------:R-:W-:-:S05]  /*4960*/  @!P1 IMAD.SHL.U32 R9, R9, 0x2, RZ ;  /* 0x0000000209099824 */ /* 0x000fca00078e00ff */
[----:B------:R-:W-:Y:S01]  /*4970*/  LOP3.LUT R9, R9, 0x80000000, R0, 0xf8, !PT ;  /* 0x8000000009097812 */ /* 0x000fe200078ef800 */
[----:B------:R-:W-:Y:S06]  /*4980*/  BRA `(.L_x_79) ;  /* 0x0000000000047947 */ /* 0x000fec0003800000 */
.L_x_80:
[----:B------:R0:W1:Y:S02]  /*4990*/  MUFU.RCP R9, R0 ;  /* 0x0000000000097308 */ /* 0x0000640000001000 */
.L_x_79:
[----:B0123--:R-:W-:Y:S01]  /*49a0*/  MOV R0, R9 ;  /* 0x0000000900007202 */ /* 0x00ffe20000000f00 */
[----:B------:R-:W-:-:S04]  /*49b0*/  IMAD.MOV.U32 R9, RZ, RZ, 0x0 ;  /* 0x00000000ff097424 */ /* 0x000fc800078e00ff */
[----:B------:R-:W-:Y:S05]  /*49c0*/  RET.REL.NODEC R8 `(_ZN15flash_attention22flash_attention_kernelILi32ELi32ELi1EEEvPfS1_S1_S1_S1_S1_ii) ;  /* 0xffffffb4088c7950 */ /* 0x000fea0003c3ffff */
        .weak           $__internal_1_$__cuda_sm20_sqrt_rn_f32_slowpath
        .type           $__internal_1_$__cuda_sm20_sqrt_rn_f32_slowpath,@function
        .size           $__internal_1_$__cuda_sm20_sqrt_rn_f32_slowpath,($__internal_2_$__cuda_sm3x_div_rn_noftz_f32_slowpath - $__internal_1_$__cuda_sm20_sqrt_rn_f32_slowpath)
$__internal_1_$__cuda_sm20_sqrt_rn_f32_slowpath:
[----:B------:R-:W-:-:S13]  /*49d0*/  LOP3.LUT P0, RZ, R0, 0x7fffffff, RZ, 0xc0, !PT ;  /* 0x7fffffff00ff7812 */ /* 0x000fda000780c0ff */
[----:B------:R-:W-:Y:S01]  /*49e0*/  @!P0 MOV R8, R0 ;  /* 0x0000000000088202 */ /* 0x000fe20000000f00 */
[----:B------:R-:W-:Y:S06]  /*49f0*/  @!P0 BRA `(.L_x_81) ;  /* 0x0000000000448947 */ /* 0x000fec0003800000 */
[----:B------:R-:W-:-:S13]  /*4a00*/  FSETP.GEU.FTZ.AND P0, PT, R0, RZ, PT ;  /* 0x000000ff0000720b */ /* 0x000fda0003f1e000 */
[----:B------:R-:W-:Y:S01]  /*4a10*/  @!P0 IMAD.MOV.U32 R8, RZ, RZ, 0x7fffffff ;  /* 0x7fffffffff088424 */ /* 0x000fe200078e00ff */
[----:B------:R-:W-:Y:S06]  /*4a20*/  @!P0 BRA `(.L_x_81) ;  /* 0x0000000000388947 */ /* 0x000fec0003800000 */
[----:B------:R-:W-:-:S13]  /*4a30*/  FSETP.GTU.FTZ.AND P0, PT, |R0|, +INF , PT ;  /* 0x7f8000000000780b */ /* 0x000fda0003f1c200 */
[----:B------:R-:W-:Y:S01]  /*4a40*/  @P0 FADD.FTZ R8, R0, 1 ;  /* 0x3f80000000080421 */ /* 0x000fe20000010000 */
[----:B------:R-:W-:Y:S06]  /*4a50*/  @P0 BRA `(.L_x_81) ;  /* 0x00000000002c0947 */ /* 0x000fec0003800000 */
[----:B------:R-:W-:-:S13]  /*4a60*/  FSETP.NEU.FTZ.AND P0, PT, |R0|, +INF , PT ;  /* 0x7f8000000000780b */ /* 0x000fda0003f1d200 */
[----:B------:R-:W-:Y:S01]  /*4a70*/  @!P0 MOV R8, R0 ;  /* 0x0000000000088202 */ /* 0x000fe20000000f00 */
[----:B------:R-:W-:Y:S06]  /*4a80*/  @!P0 BRA `(.L_x_81) ;  /* 0x0000000000208947 */ /* 0x000fec0003800000 */
[----:B------:R-:W-:-:S04]  /*4a90*/  FFMA R0, R0, 1.84467440737095516160e+19, RZ ;  /* 0x5f80000000007823 */ /* 0x000fc800000000ff */
[----:B------:R-:W0:Y:S02]  /*4aa0*/  MUFU.RSQ R9, R0 ;  /* 0x0000000000097308 */ /* 0x000e240000001400 */
[----:B0-----:R-:W-:Y:S01]  /*4ab0*/  FMUL.FTZ R11, R0, R9 ;  /* 0x00000009000b7220 */ /* 0x001fe20000410000 */
[----:B------:R-:W-:-:S03]  /*4ac0*/  FMUL.FTZ R9, R9, 0.5 ;  /* 0x3f00000009097820 */ /* 0x000fc60000410000 */
[----:B------:R-:W-:-:S04]  /*4ad0*/  FADD.FTZ R8, -R11, -RZ ;  /* 0x800000ff0b087221 */ /* 0x000fc80000010100 */
[----:B------:R-:W-:-:S04]  /*4ae0*/  FFMA R8, R11, R8, R0 ;  /* 0x000000080b087223 */ /* 0x000fc80000000000 */
[----:B------:R-:W-:-:S04]  /*4af0*/  FFMA R8, R8, R9, R11 ;  /* 0x0000000908087223 */ /* 0x000fc8000000000b */
[----:B------:R-:W-:-:S07]  /*4b00*/  FMUL.FTZ R8, R8, 2.3283064365386962891e-10 ;  /* 0x2f80000008087820 */ /* 0x000fce0000410000 */
.L_x_81:
[----:B------:R-:W-:Y:S01]  /*4b10*/  IMAD.MOV.U32 R0, RZ, RZ, R8 ;  /* 0x000000ffff007224 */ /* 0x000fe200078e0008 */
[----:B------:R-:W-:Y:S01]  /*4b20*/  MOV R8, R10 ;  /* 0x0000000a00087202 */ /* 0x000fe20000000f00 */
[----:B------:R-:W-:-:S04]  /*4b30*/  IMAD.MOV.U32 R9, RZ, RZ, 0x0 ;  /* 0x00000000ff097424 */ /* 0x000fc800078e00ff */
[----:B------:R-:W-:Y:S05]  /*4b40*/  RET.REL.NODEC R8 `(_ZN15flash_attention22flash_attention_kernelILi32ELi32ELi1EEEvPfS1_S1_S1_S1_S1_ii) ;  /* 0xffffffb4082c7950 */ /* 0x000fea0003c3ffff */
        .weak           $__internal_2_$__cuda_sm3x_div_rn_noftz_f32_slowpath
        .type           $__internal_2_$__cuda_sm3x_div_rn_noftz_f32_slowpath,@function
        .size           $__internal_2_$__cuda_sm3x_div_rn_noftz_f32_slowpath,(.L_x_97 - $__internal_2_$__cuda_sm3x_div_rn_noftz_f32_slowpath)
$__internal_2_$__cuda_sm3x_div_rn_noftz_f32_slowpath:
[----:B------:R-:W-:Y:S01]  /*4b50*/  SHF.R.U32.HI R9, RZ, 0x17, R15 ;  /* 0x00000017ff097819 */ /* 0x000fe2000001160f */
[----:B------:R-:W-:Y:S01]  /*4b60*/  BSSY.RECONVERGENT B1, `(.L_x_82) ;  /* 0x0000063000017945 */ /* 0x000fe20003800200 */
[----:B------:R-:W-:Y:S02]  /*4b70*/  SHF.R.U32.HI R32, RZ, 0x17, R41 ;  /* 0x00000017ff207819 */ /* 0x000fe40000011629 */
[----:B------:R-:W-:Y:S02]  /*4b80*/  LOP3.LUT R9, R9, 0xff, RZ, 0xc0, !PT ;  /* 0x000000ff09097812 */ /* 0x000fe400078ec0ff */
[----:B------:R-:W-:Y:S02]  /*4b90*/  LOP3.LUT R32, R32, 0xff, RZ, 0xc0, !PT ;  /* 0x000000ff20207812 */ /* 0x000fe400078ec0ff */
[----:B------:R-:W-:Y:S02]  /*4ba0*/  IADD3 R33, PT, PT, R9, -0x1, RZ ;  /* 0xffffffff09217810 */ /* 0x000fe40007ffe0ff */
[----:B------:R-:W-:Y:S01]  /*4bb0*/  MOV R40, R15 ;  /* 0x0000000f00287202 */ /* 0x000fe20000000f00 */
[----:B------:R-:W-:Y:S01]  /*4bc0*/  VIADD R8, R32, 0xffffffff ;  /* 0xffffffff20087836 */ /* 0x000fe20000000000 */
[----:B------:R-:W-:-:S04]  /*4bd0*/  ISETP.GT.U32.AND P2, PT, R33, 0xfd, PT ;  /* 0x000000fd2100780c */ /* 0x000fc80003f44070 */
[----:B------:R-:W-:-:S13]  /*4be0*/  ISETP.GT.U32.OR P2, PT, R8, 0xfd, P2 ;  /* 0x000000fd0800780c */ /* 0x000fda0001744470 */
[----:B------:R-:W-:Y:S01]  /*4bf0*/  @!P2 IMAD.MOV.U32 R11, RZ, RZ, RZ ;  /* 0x000000ffff0ba224 */ /* 0x000fe200078e00ff */
[----:B------:R-:W-:Y:S06]  /*4c00*/  @!P2 BRA `(.L_x_83) ;  /* 0x00000000005ca947 */ /* 0x000fec0003800000 */
[----:B------:R-:W-:Y:S02]  /*4c10*/  FSETP.GTU.FTZ.AND P2, PT, |R41|, +INF , PT ;  /* 0x7f8000002900780b */ /* 0x000fe40003f5c200 */
[----:B------:R-:W-:-:S04]  /*4c20*/  FSETP.GTU.FTZ.AND P3, PT, |R15|, +INF , PT ;  /* 0x7f8000000f00780b */ /* 0x000fc80003f7c200 */
[----:B------:R-:W-:-:S13]  /*4c30*/  PLOP3.LUT P2, PT, P2, P3, PT, 0xf8, 0x8f ;  /* 0x00000000008f781c */ /* 0x000fda0001747f70 */
[----:B------:R-:W-:Y:S05]  /*4c40*/  @P2 BRA `(.L_x_84) ;  /* 0x00000004004c2947 */ /* 0x000fea0003800000 */
[----:B------:R-:W-:-:S13]  /*4c50*/  LOP3.LUT P2, RZ, R40, 0x7fffffff, R41, 0xc8, !PT ;  /* 0x7fffffff28ff7812 */ /* 0x000fda000784c829 */
[----:B------:R-:W-:Y:S05]  /*4c60*/  @!P2 BRA `(.L_x_85) ;  /* 0x00000004003ca947 */ /* 0x000fea0003800000 */
[----:B------:R-:W-:Y:S02]  /*4c70*/  FSETP.NEU.FTZ.AND P4, PT, |R41|, +INF , PT ;  /* 0x7f8000002900780b */ /* 0x000fe40003f9d200 */
[----:B------:R-:W-:Y:S02]  /*4c80*/  FSETP.NEU.FTZ.AND P3, PT, |R15|, +INF , PT ;  /* 0x7f8000000f00780b */ /* 0x000fe40003f7d200 */
[----:B------:R-:W-:-:S11]  /*4c90*/  FSETP.NEU.FTZ.AND P2, PT, |R41|, +INF , PT ;  /* 0x7f8000002900780b */ /* 0x000fd60003f5d200 */
[----:B------:R-:W-:Y:S05]  /*4ca0*/  @!P3 BRA !P4, `(.L_x_85) ;  /* 0x00000004002cb947 */ /* 0x000fea0006000000 */
[----:B------:R-:W-:-:S04]  /*4cb0*/  LOP3.LUT P4, RZ, R41, 0x7fffffff, RZ, 0xc0, !PT ;  /* 0x7fffffff29ff7812 */ /* 0x000fc8000788c0ff */
[----:B------:R-:W-:-:S13]  /*4cc0*/  PLOP3.LUT P4, PT, P3, P4, PT, 0x2f, 0xf2 ;  /* 0x0000000000f2781c */ /* 0x000fda0001f88577 */
[----:B------:R-:W-:Y:S05]  /*4cd0*/  @P4 BRA `(.L_x_86) ;  /* 0x0000000400184947 */ /* 0x000fea0003800000 */
[----:B------:R-:W-:-:S04]  /*4ce0*/  LOP3.LUT P3, RZ, R40, 0x7fffffff, RZ, 0xc0, !PT ;  /* 0x7fffffff28ff7812 */ /* 0x000fc8000786c0ff */
[----:B------:R-:W-:-:S13]  /*4cf0*/  PLOP3.LUT P2, PT, P2, P3, PT, 0x2f, 0xf2 ;  /* 0x0000000000f2781c */ /* 0x000fda0001746577 */
[----:B------:R-:W-:Y:S05]  /*4d00*/  @P2 BRA `(.L_x_87) ;  /* 0x0000000400002947 */ /* 0x000fea0003800000 */
[----:B------:R-:W-:Y:S02]  /*4d10*/  ISETP.GE.AND P2, PT, R8, RZ, PT ;  /* 0x000000ff0800720c */ /* 0x000fe40003f46270 */
[----:B------:R-:W-:-:S11]  /*4d20*/  ISETP.GE.AND P3, PT, R33, RZ, PT ;  /* 0x000000ff2100720c */ /* 0x000fd60003f66270 */
[----:B------:R-:W-:Y:S01]  /*4d30*/  @P2 MOV R11, RZ ;  /* 0x000000ff000b2202 */ /* 0x000fe20000000f00 */
[----:B------:R-:W-:Y:S02]  /*4d40*/  @!P2 IMAD.MOV.U32 R11, RZ, RZ, -0x40 ;  /* 0xffffffc0ff0ba424 */ /* 0x000fe400078e00ff */
[----:B------:R-:W-:Y:S01]  /*4d50*/  @!P2 FFMA R41, R41, 1.84467440737095516160e+19, RZ ;  /* 0x5f8000002929a823 */ /* 0x000fe200000000ff */
[----:B------:R-:W-:Y:S02]  /*4d60*/  @!P3 FFMA R40, R15, 1.84467440737095516160e+19, RZ ;  /* 0x5f8000000f28b823 */ /* 0x000fe400000000ff */
[----:B------:R-:W-:-:S07]  /*4d70*/  @!P3 IADD3 R11, PT, PT, R11, 0x40, RZ ;  /* 0x000000400b0bb810 */ /* 0x000fce0007ffe0ff */
.L_x_83:
[----:B------:R-:W-:Y:S01]  /*4d80*/  LEA R33, R9, 0xc0800000, 0x17 ;  /* 0xc080000009217811 */ /* 0x000fe200078eb8ff */
[----:B------:R-:W-:Y:S01]  /*4d90*/  BSSY.RECONVERGENT B2, `(.L_x_88) ;  /* 0x0000036000027945 */ /* 0x000fe20003800200 */
[----:B------:R-:W-:-:S03]  /*4da0*/  IADD3 R32, PT, PT, R32, -0x7f, RZ ;  /* 0xffffff8120207810 */ /* 0x000fc60007ffe0ff */
[----:B------:R-:W-:Y:S02]  /*4db0*/  IMAD.IADD R42, R40, 0x1, -R33 ;  /* 0x00000001282a7824 */ /* 0x000fe400078e0a21 */
[C---:B------:R-:W-:Y:S01]  /*4dc0*/  IMAD R8, R32.reuse, -0x800000, R41 ;  /* 0xff80000020087824 */ /* 0x040fe200078e0229 */
[----:B------:R-:W-:Y:S01]  /*4dd0*/  IADD3 R32, PT, PT, R32, 0x7f, -R9 ;  /* 0x0000007f20207810 */ /* 0x000fe20007ffe809 */
[----:B------:R-:W0:Y:S01]  /*4de0*/  MUFU.RCP R40, R42 ;  /* 0x0000002a00287308 */ /* 0x000e220000001000 */
[----:B------:R-:W-:-:S03]  /*4df0*/  FADD.FTZ R33, -R42, -RZ ;  /* 0x800000ff2a217221 */ /* 0x000fc60000010100 */
[----:B------:R-:W-:Y:S02]  /*4e00*/  IMAD.IADD R11, R32, 0x1, R11 ;  /* 0x00000001200b7824 */ /* 0x000fe400078e020b */
[----:B0-----:R-:W-:-:S04]  /*4e10*/  FFMA R39, R40, R33, 1 ;  /* 0x3f80000028277423 */ /* 0x001fc80000000021 */
[----:B------:R-:W-:-:S04]  /*4e20*/  FFMA R39, R40, R39, R40 ;  /* 0x0000002728277223 */ /* 0x000fc80000000028 */
[----:B------:R-:W-:-:S04]  /*4e30*/  FFMA R40, R8, R39, RZ ;  /* 0x0000002708287223 */ /* 0x000fc800000000ff */
[----:B------:R-:W-:-:S04]  /*4e40*/  FFMA R41, R33, R40, R8 ;  /* 0x0000002821297223 */ /* 0x000fc80000000008 */
[----:B------:R-:W-:-:S04]  /*4e50*/  FFMA R40, R39, R41, R40 ;  /* 0x0000002927287223 */ /* 0x000fc80000000028 */
[----:B------:R-:W-:-:S04]  /*4e60*/  FFMA R33, R33, R40, R8 ;  /* 0x0000002821217223 */ /* 0x000fc80000000008 */
[----:B------:R-:W-:-:S05]  /*4e70*/  FFMA R8, R39, R33, R40 ;  /* 0x0000002127087223 */ /* 0x000fca0000000028 */
[----:B------:R-:W-:-:S04]  /*4e80*/  SHF.R.U32.HI R9, RZ, 0x17, R8 ;  /* 0x00000017ff097819 */ /* 0x000fc80000011608 */
[----:B------:R-:W-:-:S04]  /*4e90*/  LOP3.LUT R32, R9, 0xff, RZ, 0xc0, !PT ;  /* 0x000000ff09207812 */ /* 0x000fc800078ec0ff */
[----:B------:R-:W-:-:S05]  /*4ea0*/  IADD3 R9, PT, PT, R32, R11, RZ ;  /* 0x0000000b20097210 */ /* 0x000fca0007ffe0ff */
[----:B------:R-:W-:-:S05]  /*4eb0*/  VIADD R32, R9, 0xffffffff ;  /* 0xffffffff09207836 */ /* 0x000fca0000000000 */
[----:B------:R-:W-:-:S13]  /*4ec0*/  ISETP.GE.U32.AND P2, PT, R32, 0xfe, PT ;  /* 0x000000fe2000780c */ /* 0x000fda0003f46070 */
[----:B------:R-:W-:Y:S05]  /*4ed0*/  @!P2 BRA `(.L_x_89) ;  /* 0x000000000080a947 */ /* 0x000fea0003800000 */
[----:B------:R-:W-:-:S13]  /*4ee0*/  ISETP.GT.AND P2, PT, R9, 0xfe, PT ;  /* 0x000000fe0900780c */ /* 0x000fda0003f44270 */
[----:B------:R-:W-:Y:S05]  /*4ef0*/  @P2 BRA `(.L_x_90) ;  /* 0x00000000006c2947 */ /* 0x000fea0003800000 */
[----:B------:R-:W-:-:S13]  /*4f00*/  ISETP.GE.AND P2, PT, R9, 0x1, PT ;  /* 0x000000010900780c */ /* 0x000fda0003f46270 */
[----:B------:R-:W-:Y:S05]  /*4f10*/  @P2 BRA `(.L_x_91) ;  /* 0x0000000000742947 */ /* 0x000fea0003800000 */
[----:B------:R-:W-:Y:S02]  /*4f20*/  ISETP.GE.AND P2, PT, R9, -0x18, PT ;  /* 0xffffffe80900780c */ /* 0x000fe40003f46270 */
[----:B------:R-:W-:-:S11]  /*4f30*/  LOP3.LUT R8, R8, 0x80000000, RZ, 0xc0, !PT ;  /* 0x8000000008087812 */ /* 0x000fd600078ec0ff */
[----:B------:R-:W-:Y:S05]  /*4f40*/  @!P2 BRA `(.L_x_91) ;  /* 0x000000000068a947 */ /* 0x000fea0003800000 */
[CCC-:B------:R-:W-:Y:S01]  /*4f50*/  FFMA.RZ R11, R39.reuse, R33.reuse, R40.reuse ;  /* 0x00000021270b7223 */ /* 0x1c0fe2000000c028 */
[CCC-:B------:R-:W-:Y:S01]  /*4f60*/  FFMA.RP R32, R39.reuse, R33.reuse, R40.reuse ;  /* 0x0000002127207223 */ /* 0x1c0fe20000008028 */
[----:B------:R-:W-:Y:S01]  /*4f70*/  FFMA.RM R33, R39, R33, R40 ;  /* 0x0000002127217223 */ /* 0x000fe20000004028 */
[----:B------:R-:W-:Y:S02]  /*4f80*/  IADD3 R39, PT, PT, R9, 0x20, RZ ;  /* 0x0000002009277810 */ /* 0x000fe40007ffe0ff */
[----:B------:R-:W-:Y:S02]  /*4f90*/  LOP3.LUT R11, R11, 0x7fffff, RZ, 0xc0, !PT ;  /* 0x007fffff0b0b7812 */ /* 0x000fe400078ec0ff */
[----:B------:R-:W-:Y:S02]  /*4fa0*/  ISETP.NE.AND P4, PT, R9, RZ, PT ;  /* 0x000000ff0900720c */ /* 0x000fe40003f85270 */
[----:B------:R-:W-:Y:S02]  /*4fb0*/  LOP3.LUT R40, R11, 0x800000, RZ, 0xfc, !PT ;  /* 0x008000000b287812 */ /* 0x000fe400078efcff */
[----:B------:R-:W-:Y:S01]  /*4fc0*/  ISETP.NE.AND P2, PT, R9, RZ, PT ;  /* 0x000000ff0900720c */ /* 0x000fe20003f45270 */
[----:B------:R-:W-:Y:S01]  /*4fd0*/  IMAD.MOV R9, RZ, RZ, -R9 ;  /* 0x000000ffff097224 */ /* 0x000fe200078e0a09 */
[----:B------:R-:W-:-:S02]  /*4fe0*/  SHF.L.U32 R39, R40, R39, RZ ;  /* 0x0000002728277219 */ /* 0x000fc400000006ff */
[----:B------:R-:W-:Y:S02]  /*4ff0*/  FSETP.NEU.FTZ.AND P3, PT, R32, R33, PT ;  /* 0x000000212000720b */ /* 0x000fe40003f7d000 */
[----:B------:R-:W-:Y:S02]  /*5000*/  SEL R9, R9, RZ, P4 ;  /* 0x000000ff09097207 */ /* 0x000fe40002000000 */
[----:B------:R-:W-:Y:S02]  /*5010*/  ISETP.NE.AND P2, PT, R39, RZ, P2 ;  /* 0x000000ff2700720c */ /* 0x000fe40001745270 */
[----:B------:R-:W-:Y:S02]  /*5020*/  SHF.R.U32.HI R9, RZ, R9, R40 ;  /* 0x00000009ff097219 */ /* 0x000fe40000011628 */
[----:B------:R-:W-:Y:S02]  /*5030*/  PLOP3.LUT P2, PT, P3, P2, PT, 0xf8, 0x8f ;  /* 0x00000000008f781c */ /* 0x000fe40001f45f70 */
[----:B------:R-:W-:-:S02]  /*5040*/  SHF.R.U32.HI R32, RZ, 0x1, R9 ;  /* 0x00000001ff207819 */ /* 0x000fc40000011609 */
[----:B------:R-:W-:-:S04]  /*5050*/  SEL R11, RZ, 0x1, !P2 ;  /* 0x00000001ff0b7807 */ /* 0x000fc80005000000 */
[----:B------:R-:W-:-:S04]  /*5060*/  LOP3.LUT R40, R11, 0x1, R32, 0xf8, !PT ;  /* 0x000000010b287812 */ /* 0x000fc800078ef820 */
[----:B------:R-:W-:-:S04]  /*5070*/  LOP3.LUT R9, R40, R9, RZ, 0xc0, !PT ;  /* 0x0000000928097212 */ /* 0x000fc800078ec0ff */
[----:B------:R-:W-:-:S04]  /*5080*/  IADD3 R9, PT, PT, R32, R9, RZ ;  /* 0x0000000920097210 */ /* 0x000fc80007ffe0ff */
[----:B------:R-:W-:Y:S01]  /*5090*/  LOP3.LUT R8, R9, R8, RZ, 0xfc, !PT ;  /* 0x0000000809087212 */ /* 0x000fe200078efcff */
[----:B------:R-:W-:Y:S06]  /*50a0*/  BRA `(.L_x_91) ;  /* 0x0000000000107947 */ /* 0x000fec0003800000 */
.L_x_90:
[----:B------:R-:W-:-:S04]  /*50b0*/  LOP3.LUT R8, R8, 0x80000000, RZ, 0xc0, !PT ;  /* 0x8000000008087812 */ /* 0x000fc800078ec0ff */
[----:B------:R-:W-:Y:S01]  /*50c0*/  LOP3.LUT R8, R8, 0x7f800000, RZ, 0xfc, !PT ;  /* 0x7f80000008087812 */ /* 0x000fe200078efcff */
[----:B------:R-:W-:Y:S06]  /*50d0*/  BRA `(.L_x_91) ;  /* 0x0000000000047947 */ /* 0x000fec0003800000 */
.L_x_89:
[----:B------:R-:W-:-:S07]  /*50e0*/  IMAD R8, R11, 0x800000, R8 ;  /* 0x008000000b087824 */ /* 0x000fce00078e0208 */
.L_x_91:
[----:B------:R-:W-:Y:S05]  /*50f0*/  BSYNC.RECONVERGENT B2 ;  /* 0x0000000000027941 */ /* 0x000fea0003800200 */
.L_x_88:
[----:B------:R-:W-:Y:S05]  /*5100*/  BRA `(.L_x_92) ;  /* 0x0000000000207947 */ /* 0x000fea0003800000 */
.L_x_87:
[----:B------:R-:W-:-:S04]  /*5110*/  LOP3.LUT R8, R40, 0x80000000, R41, 0x48, !PT ;  /* 0x8000000028087812 */ /* 0x000fc800078e4829 */
[----:B------:R-:W-:Y:S01]  /*5120*/  LOP3.LUT R8, R8, 0x7f800000, RZ, 0xfc, !PT ;  /* 0x7f80000008087812 */ /* 0x000fe200078efcff */
[----:B------:R-:W-:Y:S06]  /*5130*/  BRA `(.L_x_92) ;  /* 0x0000000000147947 */ /* 0x000fec0003800000 */
.L_x_86:
[----:B------:R-:W-:Y:S01]  /*5140*/  LOP3.LUT R8, R40, 0x80000000, R41, 0x48, !PT ;  /* 0x8000000028087812 */ /* 0x000fe200078e4829 */
[----:B------:R-:W-:Y:S06]  /*5150*/  BRA `(.L_x_92) ;  /* 0x00000000000c7947 */ /* 0x000fec0003800000 */
.L_x_85:
[----:B------:R-:W0:Y:S01]  /*5160*/  MUFU.RSQ R8, -QNAN ;  /* 0xffc0000000087908 */ /* 0x000e220000001400 */
[----:B------:R-:W-:Y:S05]  /*5170*/  BRA `(.L_x_92) ;  /* 0x0000000000047947 */ /* 0x000fea0003800000 */
.L_x_84:
[----:B------:R-:W-:-:S07]  /*5180*/  FADD.FTZ R8, R41, R15 ;  /* 0x0000000f29087221 */ /* 0x000fce0000010000 */
.L_x_92:
[----:B------:R-:W-:Y:S05]  /*5190*/  BSYNC.RECONVERGENT B1 ;  /* 0x0000000000017941 */ /* 0x000fea0003800200 */
.L_x_82:
[----:B------:R-:W-:-:S04]  /*51a0*/  HFMA2 R11, -RZ, RZ, 0, 0 ;  /* 0x00000000ff0b7431 */ /* 0x000fc800000001ff */
[----:B0-----:R-:W-:Y:S05]  /*51b0*/  RET.REL.NODEC R10 `(_ZN15flash_attention22flash_attention_kernelILi32ELi32ELi1EEEvPfS1_S1_S1_S1_S1_ii) ;  /* 0xffffffac0a907950 */ /* 0x001fea0003c3ffff */
.L_x_93:
[----:B------:R-:W-:-:S00]  /*51c0*/  BRA `(.L_x_93) ;  /* 0xfffffffc00fc7947 */ /* 0x000fc0000383ffff */
[----:B------:R-:W-:-:S00]  /*51d0*/  NOP ;  /* 0x0000000000007918 */ /* 0x000fc00000000000 */
        /* <DEDUP_REMOVED lines=10> */
.L_x_97:


//--------------------- .text._ZN15flash_attention16init_float_arrayEPfif --------------------------
	.section	.text._ZN15flash_attention16init_float_arrayEPfif,"ax",@progbits
	.align	128
        .global         _ZN15flash_attention16init_float_arrayEPfif
        .type           _ZN15flash_attention16init_float_arrayEPfif,@function
        .size           _ZN15flash_attention16init_float_arrayEPfif,(.L_x_99 - _ZN15flash_attention16init_float_arrayEPfif)
        .other          _ZN15flash_attention16init_float_arrayEPfif,@"STO_CUDA_ENTRY STV_DEFAULT"
_ZN15flash_attention16init_float_arrayEPfif:
.text._ZN15flash_attention16init_float_arrayEPfif:
[----:B------:R-:W-:Y:S01]  /*0000*/  LDC R1, c[0x0][0x37c] ;  /* 0x0000df00ff017b82 */ /* 0x000fe20000000800 */
[----:B------:R-:W0:Y:S07]  /*0010*/  S2R R0, SR_TID.X ;  /* 0x0000000000007919 */ /* 0x000e2e0000002100 */
[----:B------:R-:W0:Y:S01]  /*0020*/  S2UR UR4, SR_CTAID.X ;  /* 0x00000000000479c3 */ /* 0x000e220000002500 */
[----:B------:R-:W1:Y:S07]  /*0030*/  LDCU UR5, c[0x0][0x388] ;  /* 0x00007100ff0577ac */ /* 0x000e6e0008000800 */
[----:B------:R-:W0:Y:S02]  /*0040*/  LDC R5, c[0x0][0x360] ;  /* 0x0000d800ff057b82 */ /* 0x000e240000000800 */
[----:B0-----:R-:W-:-:S05]  /*0050*/  IMAD R5, R5, UR4, R0 ;  /* 0x0000000405057c24 */ /* 0x001fca000f8e0200 */
[----:B-1----:R-:W-:-:S13]  /*0060*/  ISETP.GE.AND P0, PT, R5, UR5, PT ;  /* 0x0000000505007c0c */ /* 0x002fda000bf06270 */
[----:B------:R-:W-:Y:S05]  /*0070*/  @P0 EXIT ;  /* 0x000000000000094d */ /* 0x000fea0003800000 */
[----:B------:R-:W0:Y:S01]  /*0080*/  LDC.64 R2, c[0x0][0x380] ;  /* 0x0000e000ff027b82 */ /* 0x000e220000000a00 */
[----:B------:R-:W1:Y:S07]  /*0090*/  LDCU.64 UR4, c[0x0][0x358] ;  /* 0x00006b00ff0477ac */ /* 0x000e6e0008000a00 */
[----:B------:R-:W1:Y:S01]  /*00a0*/  LDC R7, c[0x0][0x38c] ;  /* 0x0000e300ff077b82 */ /* 0x000e620000000800 */
[----:B0-----:R-:W-:-:S05]  /*00b0*/  IMAD.WIDE R2, R5, 0x4, R2 ;  /* 0x0000000405027825 */ /* 0x001fca00078e0202 */
[----:B-1----:R-:W-:Y:S01]  /*00c0*/  STG.E desc[UR4][R2.64], R7 ;  /* 0x0000000702007986 */ /* 0x002fe2000c101904 */
[----:B------:R-:W-:Y:S05]  /*00d0*/  EXIT ;  /* 0x000000000000794d */ /* 0x000fea0003800000 */
.L_x_94:
        /* <DEDUP_REMOVED lines=10> */
.L_x_99:


//--------------------- .nv.shared._ZN15flash_attention22flash_attention_kernelILi32ELi32ELi1EEEvPfS1_S1_S1_S1_S1_ii --------------------------
	.section	.nv.shared._ZN15flash_attention22flash_attention_kernelILi32ELi32ELi1EEEvPfS1_S1_S1_S1_S1_ii,"aw",@nobits
	.sectionflags	@""
	.align	16
	.zero		1024


//--------------------- .nv.shared.reserved.0     --------------------------
	.section	.nv.shared.reserved.0,"aw",@nobits
	.weak		__nv_reservedSMEM_offset_0_alias
	.size		__nv_reservedSMEM_offset_0_alias, 0, 64
	.other		__nv_reservedSMEM_offset_0_alias,@"STO_CUDA_RESERVED_SHARED STV_DEFAULT"
__nv_reservedSMEM_offset_0_alias:
	.zero		0
	.zero		64


//--------------------- .nv.shared._ZN15flash_attention16init_float_arrayEPfif --------------------------
	.section	.nv.shared._ZN15flash_attention16init_float_arrayEPfif,"aw",@nobits
	.sectionflags	@""
	.align	16
	.zero		1024


//--------------------- .nv.constant0._ZN15flash_attention22flash_attention_kernelILi32ELi32ELi1EEEvPfS1_S1_S1_S1_S1_ii --------------------------
	.section	.nv.constant0._ZN15flash_attention22flash_attention_kernelILi32ELi32ELi1EEEvPfS1_S1_S1_S1_S1_ii,"a",@progbits
	.sectionflags	@""
	.align	4
.nv.constant0._ZN15flash_attention22flash_attention_kernelILi32ELi32ELi1EEEvPfS1_S1_S1_S1_S1_ii:
	.zero		952


//--------------------- .nv.constant0._ZN15flash_attention16init_float_arrayEPfif --------------------------
	.section	.nv.constant0._ZN15flash_attention16init_float_arrayEPfif,"a",@progbits
	.sectionflags	@""
	.align	4
.nv.constant0._ZN15flash_attention16init_float_arrayEPfif:
	.zero		912


//--------------------- SYMBOLS --------------------------

	.type		.nv.reservedSmem.offset0,@object
	.size		.nv.reservedSmem.offset0,0x4
	.type		.nv.reservedSmem.cap,@object
	.size		.nv.reservedSmem.cap,0x4
